//
// Generated by NVIDIA NVVM Compiler
//
// Compiler Build ID: CL-36424714
// Cuda compilation tools, release 13.0, V13.0.88
// Based on NVVM 20.0.0
//

.version 9.0
.target sm_100
.address_size 64

	// .globl	kernel
.global .align 4 .u32 FILTER_SIZE = 3;

.visible .entry kernel(
	.param .u32 kernel_param_0,
	.param .u32 kernel_param_1,
	.param .u32 kernel_param_2,
	.param .u64 .ptr .align 1 kernel_param_3,
	.param .u64 .ptr .align 1 kernel_param_4
)
{
	.reg .pred 	%p<60>;
	.reg .b16 	%rs<32>;
	.reg .b32 	%r<215>;
	.reg .b32 	%f<135>;
	.reg .b64 	%rd<108>;
	.reg .b64 	%fd<24>;

	ld.param.u32 	%r54, [kernel_param_0];
	ld.param.u32 	%r55, [kernel_param_1];
	ld.param.u64 	%rd11, [kernel_param_3];
	cvta.to.global.u64 	%rd1, %rd11;
	mov.u32 	%r57, %ctaid.x;
	mov.u32 	%r58, %ntid.x;
	mov.u32 	%r59, %tid.x;
	mad.lo.s32 	%r1, %r57, %r58, %r59;
	mov.u32 	%r60, %ctaid.y;
	mov.u32 	%r61, %ntid.y;
	mov.u32 	%r62, %tid.y;
	mad.lo.s32 	%r2, %r60, %r61, %r62;
	cvt.rn.f32.u32 	%f42, %r54;
	mov.f32 	%f43, 0f42700000;
	div.rn.f32 	%f44, %f43, %f42;
	cvt.rn.f32.u32 	%f45, %r55;
	div.rn.f32 	%f46, %f43, %f45;
	cvt.rn.f32.u32 	%f47, %r1;
	fma.rn.f32 	%f48, %f44, %f47, 0fC1F00000;
	cvt.rn.f32.u32 	%f49, %r2;
	fma.rn.f32 	%f50, %f46, %f49, 0fC1F00000;
	mul.f32 	%f51, %f50, %f50;
	fma.rn.f32 	%f1, %f48, %f48, %f51;
	setp.leu.f32 	%p10, %f1, 0f44364000;
	mov.f32 	%f116, 0f3F7EB852;
	@%p10 bra 	$L__BB0_2;
	sqrt.rn.f32 	%f52, %f1;
	add.f32 	%f53, %f52, 0fC1D80000;
	cvt.f64.f32 	%fd1, %f53;
	div.rn.f64 	%fd2, %fd1, 0dC008000060000000;
	add.f64 	%fd3, %fd2, 0d3FF0000000000000;
	mul.f64 	%fd4, %fd3, 0d3FEFFBE76C8B4396;
	cvt.rn.f32.f64 	%f54, %fd4;
	setp.lt.f32 	%p11, %f54, 0f00000000;
	selp.f32 	%f116, 0f00000000, %f54, %p11;
$L__BB0_2:
	ld.param.u32 	%r182, [kernel_param_2];
	ld.param.u32 	%r173, [kernel_param_1];
	ld.param.u32 	%r160, [kernel_param_0];
	add.s32 	%r3, %r182, -1;
	add.s32 	%r4, %r1, -1;
	setp.ge.u32 	%p12, %r4, %r160;
	add.s32 	%r5, %r2, -1;
	or.b32  	%r63, %r5, %r4;
	shr.u32 	%r64, %r63, 31;
	and.b32  	%r65, %r64, 1;
	setp.eq.b32 	%p13, %r65, 1;
	setp.ge.u32 	%p14, %r5, %r173;
	or.pred  	%p15, %p14, %p12;
	or.pred  	%p1, %p15, %p13;
	mul.lo.s32 	%r6, %r5, %r160;
	add.s32 	%r66, %r6, %r4;
	mad.lo.s32 	%r67, %r66, %r182, %r3;
	cvt.u64.u32 	%rd13, %r67;
	add.s64 	%rd2, %rd1, %rd13;
	mov.f32 	%f118, 0f00000000;
	@%p1 bra 	$L__BB0_4;
	ld.global.u8 	%rs1, [%rd2];
	cvt.rn.f32.u16 	%f56, %rs1;
	div.rn.f32 	%f118, %f56, 0f437F0000;
$L__BB0_4:
	ld.param.u32 	%r183, [kernel_param_2];
	ld.param.u32 	%r174, [kernel_param_1];
	ld.param.u32 	%r161, [kernel_param_0];
	setp.ge.u32 	%p16, %r4, %r161;
	and.b32  	%r7, %r4, -2147483648;
	shr.u32 	%r68, %r4, 31;
	and.b32  	%r69, %r68, 1;
	setp.eq.b32 	%p17, %r69, 1;
	setp.ge.u32 	%p18, %r2, %r174;
	or.pred  	%p19, %p18, %p16;
	or.pred  	%p2, %p19, %p17;
	mul.lo.s32 	%r8, %r2, %r161;
	add.s32 	%r70, %r8, %r4;
	mad.lo.s32 	%r71, %r70, %r183, %r3;
	cvt.u64.u32 	%rd14, %r71;
	add.s64 	%rd3, %rd1, %rd14;
	@%p2 bra 	$L__BB0_6;
	ld.global.u8 	%rs2, [%rd3];
	cvt.rn.f32.u16 	%f57, %rs2;
	div.rn.f32 	%f58, %f57, 0f437F0000;
	add.f32 	%f118, %f118, %f58;
$L__BB0_6:
	ld.param.u32 	%r184, [kernel_param_2];
	ld.param.u32 	%r175, [kernel_param_1];
	ld.param.u32 	%r162, [kernel_param_0];
	setp.ne.s32 	%p20, %r7, 0;
	setp.ge.u32 	%p21, %r4, %r162;
	add.s32 	%r9, %r2, 1;
	setp.ge.u32 	%p22, %r9, %r175;
	or.pred  	%p23, %p22, %p21;
	or.pred  	%p3, %p23, %p20;
	mad.lo.s32 	%r72, %r162, %r2, %r162;
	add.s32 	%r73, %r72, %r4;
	mad.lo.s32 	%r74, %r73, %r184, %r3;
	cvt.u64.u32 	%rd15, %r74;
	add.s64 	%rd4, %rd1, %rd15;
	@%p3 bra 	$L__BB0_8;
	ld.global.u8 	%rs3, [%rd4];
	cvt.rn.f32.u16 	%f59, %rs3;
	div.rn.f32 	%f60, %f59, 0f437F0000;
	add.f32 	%f118, %f118, %f60;
$L__BB0_8:
	ld.param.u32 	%r185, [kernel_param_2];
	ld.param.u32 	%r176, [kernel_param_1];
	ld.param.u32 	%r163, [kernel_param_0];
	setp.ge.u32 	%p24, %r5, %r176;
	setp.ge.u32 	%p25, %r1, %r163;
	or.b32  	%r75, %r5, %r1;
	shr.u32 	%r76, %r75, 31;
	and.b32  	%r77, %r76, 1;
	setp.eq.b32 	%p26, %r77, 1;
	or.pred  	%p27, %p24, %p25;
	or.pred  	%p4, %p27, %p26;
	add.s32 	%r78, %r6, %r1;
	mad.lo.s32 	%r79, %r78, %r185, %r3;
	cvt.u64.u32 	%rd16, %r79;
	add.s64 	%rd5, %rd1, %rd16;
	@%p4 bra 	$L__BB0_10;
	ld.global.u8 	%rs4, [%rd5];
	cvt.rn.f32.u16 	%f61, %rs4;
	div.rn.f32 	%f62, %f61, 0f437F0000;
	add.f32 	%f118, %f118, %f62;
$L__BB0_10:
	ld.param.u32 	%r186, [kernel_param_2];
	ld.param.u32 	%r177, [kernel_param_1];
	ld.param.u32 	%r164, [kernel_param_0];
	setp.ge.u32 	%p28, %r1, %r164;
	setp.ge.u32 	%p29, %r2, %r177;
	shr.u32 	%r80, %r1, 31;
	and.b32  	%r81, %r80, 1;
	setp.eq.b32 	%p30, %r81, 1;
	or.pred  	%p31, %p29, %p28;
	or.pred  	%p5, %p31, %p30;
	add.s32 	%r82, %r8, %r1;
	mad.lo.s32 	%r83, %r82, %r186, %r3;
	cvt.u64.u32 	%rd17, %r83;
	add.s64 	%rd6, %rd1, %rd17;
	@%p5 bra 	$L__BB0_12;
	ld.global.u8 	%rs5, [%rd6];
	cvt.rn.f32.u16 	%f63, %rs5;
	div.rn.f32 	%f64, %f63, 0f437F0000;
	add.f32 	%f118, %f118, %f64;
$L__BB0_12:
	ld.param.u32 	%r187, [kernel_param_2];
	ld.param.u32 	%r178, [kernel_param_1];
	ld.param.u32 	%r165, [kernel_param_0];
	shr.u32 	%r84, %r1, 31;
	and.b32  	%r85, %r84, 1;
	setp.eq.b32 	%p32, %r85, 1;
	setp.ge.u32 	%p33, %r1, %r165;
	setp.ge.u32 	%p34, %r9, %r178;
	or.pred  	%p35, %p34, %p33;
	or.pred  	%p6, %p35, %p32;
	mad.lo.s32 	%r86, %r9, %r165, %r1;
	mad.lo.s32 	%r87, %r86, %r187, %r3;
	cvt.u64.u32 	%rd18, %r87;
	add.s64 	%rd7, %rd1, %rd18;
	@%p6 bra 	$L__BB0_14;
	ld.global.u8 	%rs6, [%rd7];
	cvt.rn.f32.u16 	%f65, %rs6;
	div.rn.f32 	%f66, %f65, 0f437F0000;
	add.f32 	%f118, %f118, %f66;
$L__BB0_14:
	ld.param.u32 	%r188, [kernel_param_2];
	ld.param.u32 	%r179, [kernel_param_1];
	ld.param.u32 	%r166, [kernel_param_0];
	add.s32 	%r88, %r2, -1;
	setp.ge.u32 	%p36, %r88, %r179;
	add.s32 	%r89, %r1, 1;
	setp.ge.u32 	%p37, %r89, %r166;
	or.b32  	%r90, %r88, %r89;
	shr.u32 	%r91, %r90, 31;
	and.b32  	%r92, %r91, 1;
	setp.eq.b32 	%p38, %r92, 1;
	or.pred  	%p39, %p36, %p37;
	or.pred  	%p7, %p39, %p38;
	add.s32 	%r93, %r6, %r89;
	mad.lo.s32 	%r94, %r93, %r188, %r3;
	cvt.u64.u32 	%rd19, %r94;
	add.s64 	%rd8, %rd1, %rd19;
	@%p7 bra 	$L__BB0_16;
	ld.global.u8 	%rs7, [%rd8];
	cvt.rn.f32.u16 	%f67, %rs7;
	div.rn.f32 	%f68, %f67, 0f437F0000;
	add.f32 	%f118, %f118, %f68;
$L__BB0_16:
	ld.param.u64 	%rd91, [kernel_param_3];
	ld.param.u32 	%r189, [kernel_param_2];
	ld.param.u32 	%r180, [kernel_param_1];
	ld.param.u32 	%r167, [kernel_param_0];
	add.s32 	%r95, %r1, 1;
	setp.ge.u32 	%p40, %r95, %r167;
	setp.ge.u32 	%p41, %r2, %r180;
	shr.u32 	%r96, %r95, 31;
	and.b32  	%r97, %r96, 1;
	setp.eq.b32 	%p42, %r97, 1;
	or.pred  	%p43, %p41, %p40;
	or.pred  	%p8, %p43, %p42;
	add.s32 	%r98, %r8, %r95;
	mad.lo.s32 	%r99, %r98, %r189, %r3;
	cvt.u64.u32 	%rd20, %r99;
	cvta.to.global.u64 	%rd21, %rd91;
	add.s64 	%rd9, %rd21, %rd20;
	@%p8 bra 	$L__BB0_18;
	ld.global.u8 	%rs8, [%rd9];
	cvt.rn.f32.u16 	%f69, %rs8;
	div.rn.f32 	%f70, %f69, 0f437F0000;
	add.f32 	%f118, %f118, %f70;
$L__BB0_18:
	ld.param.u64 	%rd92, [kernel_param_3];
	ld.param.u32 	%r190, [kernel_param_2];
	ld.param.u32 	%r181, [kernel_param_1];
	ld.param.u32 	%r168, [kernel_param_0];
	add.s32 	%r100, %r1, 1;
	shr.u32 	%r101, %r100, 31;
	and.b32  	%r102, %r101, 1;
	setp.eq.b32 	%p44, %r102, 1;
	setp.ge.u32 	%p45, %r100, %r168;
	setp.ge.u32 	%p46, %r9, %r181;
	or.pred  	%p47, %p46, %p45;
	or.pred  	%p9, %p47, %p44;
	mad.lo.s32 	%r103, %r9, %r168, %r100;
	mad.lo.s32 	%r104, %r103, %r190, %r3;
	cvt.u64.u32 	%rd22, %r104;
	cvta.to.global.u64 	%rd23, %rd92;
	add.s64 	%rd10, %rd23, %rd22;
	@%p9 bra 	$L__BB0_20;
	ld.global.u8 	%rs9, [%rd10];
	cvt.rn.f32.u16 	%f71, %rs9;
	div.rn.f32 	%f72, %f71, 0f437F0000;
	add.f32 	%f118, %f118, %f72;
$L__BB0_20:
	ld.param.u64 	%rd102, [kernel_param_4];
	ld.param.u32 	%r191, [kernel_param_2];
	add.s32 	%r105, %r8, %r1;
	mul.lo.s32 	%r10, %r105, %r191;
	add.s32 	%r106, %r10, %r3;
	cvt.u64.u32 	%rd24, %r106;
	mul.f32 	%f73, %f116, %f118;
	div.rn.f32 	%f22, %f73, 0f41100000;
	mul.f32 	%f74, %f22, 0f437F0000;
	cvt.rzi.u32.f32 	%r107, %f74;
	cvta.to.global.u64 	%rd25, %rd102;
	add.s64 	%rd26, %rd25, %rd24;
	st.global.u8 	[%rd26], %r107;
	cvt.f64.f32 	%fd5, %f22;
	setp.geu.f64 	%p48, %fd5, 0d3F94141414141414;
	@%p48 bra 	$L__BB0_33;
	setp.eq.s32 	%p49, %r3, 0;
	@%p49 bra 	$L__BB0_54;
	ld.param.u32 	%r192, [kernel_param_2];
	add.s32 	%r109, %r192, -2;
	setp.lt.u32 	%p50, %r109, 7;
	mov.b32 	%r203, 0;
	@%p50 bra 	$L__BB0_25;
	and.b32  	%r110, %r3, -8;
	neg.s32 	%r201, %r110;
	add.s32 	%r200, %r10, 3;
$L__BB0_24:
	.pragma "nounroll";
	ld.param.u64 	%rd103, [kernel_param_4];
	ld.param.u32 	%r193, [kernel_param_2];
	add.s32 	%r111, %r193, -1;
	and.b32  	%r203, %r111, -8;
	add.s32 	%r112, %r200, -3;
	cvt.u64.u32 	%rd27, %r112;
	cvta.to.global.u64 	%rd28, %rd103;
	add.s64 	%rd29, %rd28, %rd27;
	mov.b16 	%rs10, 0;
	st.global.u8 	[%rd29], %rs10;
	add.s32 	%r113, %r200, -2;
	cvt.u64.u32 	%rd30, %r113;
	add.s64 	%rd31, %rd28, %rd30;
	st.global.u8 	[%rd31], %rs10;
	add.s32 	%r114, %r200, -1;
	cvt.u64.u32 	%rd32, %r114;
	add.s64 	%rd33, %rd28, %rd32;
	st.global.u8 	[%rd33], %rs10;
	add.s32 	%r115, %r200, 4;
	cvt.u64.u32 	%rd34, %r200;
	add.s64 	%rd35, %rd28, %rd34;
	st.global.u8 	[%rd35], %rs10;
	add.s32 	%r116, %r200, 1;
	cvt.u64.u32 	%rd36, %r116;
	add.s64 	%rd37, %rd28, %rd36;
	st.global.u8 	[%rd37], %rs10;
	add.s32 	%r117, %r200, 2;
	cvt.u64.u32 	%rd38, %r117;
	add.s64 	%rd39, %rd28, %rd38;
	st.global.u8 	[%rd39], %rs10;
	add.s32 	%r118, %r200, 3;
	cvt.u64.u32 	%rd40, %r118;
	add.s64 	%rd41, %rd28, %rd40;
	st.global.u8 	[%rd41], %rs10;
	cvt.u64.u32 	%rd42, %r115;
	add.s64 	%rd43, %rd28, %rd42;
	st.global.u8 	[%rd43], %rs10;
	add.s32 	%r201, %r201, 8;
	add.s32 	%r200, %r200, 8;
	setp.ne.s32 	%p51, %r201, 0;
	@%p51 bra 	$L__BB0_24;
$L__BB0_25:
	ld.param.u32 	%r194, [kernel_param_2];
	add.s32 	%r19, %r194, -1;
	and.b32  	%r119, %r19, 7;
	setp.eq.s32 	%p52, %r119, 0;
	@%p52 bra 	$L__BB0_33;
	and.b32  	%r120, %r19, 7;
	setp.lt.u32 	%p53, %r120, 4;
	@%p53 bra 	$L__BB0_28;
	ld.param.u64 	%rd104, [kernel_param_4];
	ld.param.u32 	%r195, [kernel_param_2];
	ld.param.u32 	%r169, [kernel_param_0];
	mov.u32 	%r121, %ctaid.y;
	mov.u32 	%r122, %ntid.y;
	mov.u32 	%r123, %tid.y;
	mad.lo.s32 	%r124, %r121, %r122, %r123;
	mad.lo.s32 	%r125, %r124, %r169, %r1;
	mad.lo.s32 	%r126, %r125, %r195, %r203;
	cvt.u64.u32 	%rd44, %r126;
	cvta.to.global.u64 	%rd45, %rd104;
	add.s64 	%rd46, %rd45, %rd44;
	mov.b16 	%rs11, 0;
	st.global.u8 	[%rd46], %rs11;
	add.s32 	%r127, %r126, 1;
	cvt.u64.u32 	%rd47, %r127;
	add.s64 	%rd48, %rd45, %rd47;
	st.global.u8 	[%rd48], %rs11;
	add.s32 	%r128, %r126, 2;
	cvt.u64.u32 	%rd49, %r128;
	add.s64 	%rd50, %rd45, %rd49;
	st.global.u8 	[%rd50], %rs11;
	add.s32 	%r129, %r126, 3;
	cvt.u64.u32 	%rd51, %r129;
	add.s64 	%rd52, %rd45, %rd51;
	st.global.u8 	[%rd52], %rs11;
	add.s32 	%r203, %r203, 4;
$L__BB0_28:
	and.b32  	%r130, %r19, 3;
	setp.eq.s32 	%p54, %r130, 0;
	@%p54 bra 	$L__BB0_33;
	and.b32  	%r131, %r19, 3;
	setp.eq.s32 	%p55, %r131, 1;
	@%p55 bra 	$L__BB0_31;
	ld.param.u64 	%rd105, [kernel_param_4];
	ld.param.u32 	%r196, [kernel_param_2];
	ld.param.u32 	%r170, [kernel_param_0];
	mov.u32 	%r132, %ctaid.y;
	mov.u32 	%r133, %ntid.y;
	mov.u32 	%r134, %tid.y;
	mad.lo.s32 	%r135, %r132, %r133, %r134;
	mad.lo.s32 	%r136, %r135, %r170, %r1;
	mad.lo.s32 	%r137, %r136, %r196, %r203;
	cvt.u64.u32 	%rd53, %r137;
	cvta.to.global.u64 	%rd54, %rd105;
	add.s64 	%rd55, %rd54, %rd53;
	mov.b16 	%rs12, 0;
	st.global.u8 	[%rd55], %rs12;
	add.s32 	%r138, %r137, 1;
	cvt.u64.u32 	%rd56, %r138;
	add.s64 	%rd57, %rd54, %rd56;
	st.global.u8 	[%rd57], %rs12;
	add.s32 	%r203, %r203, 2;
$L__BB0_31:
	and.b32  	%r139, %r19, 1;
	setp.eq.b32 	%p56, %r139, 1;
	not.pred 	%p57, %p56;
	@%p57 bra 	$L__BB0_33;
	ld.param.u64 	%rd106, [kernel_param_4];
	ld.param.u32 	%r197, [kernel_param_2];
	ld.param.u32 	%r171, [kernel_param_0];
	mov.u32 	%r140, %ctaid.y;
	mov.u32 	%r141, %ntid.y;
	mov.u32 	%r142, %tid.y;
	mad.lo.s32 	%r143, %r140, %r141, %r142;
	mad.lo.s32 	%r144, %r143, %r171, %r1;
	mad.lo.s32 	%r145, %r144, %r197, %r203;
	cvt.u64.u32 	%rd58, %r145;
	cvta.to.global.u64 	%rd59, %rd106;
	add.s64 	%rd60, %rd59, %rd58;
	mov.b16 	%rs13, 0;
	st.global.u8 	[%rd60], %rs13;
$L__BB0_33:
	ld.param.u32 	%r198, [kernel_param_2];
	setp.eq.s32 	%p58, %r198, 1;
	@%p58 bra 	$L__BB0_54;
	ld.param.u32 	%r199, [kernel_param_2];
	ld.param.u32 	%r172, [kernel_param_0];
	mov.u32 	%r146, %ctaid.y;
	mov.u32 	%r147, %ntid.y;
	mov.u32 	%r148, %tid.y;
	mad.lo.s32 	%r149, %r146, %r147, %r148;
	mul.lo.s32 	%r150, %r149, %r172;
	add.s32 	%r151, %r150, %r1;
	mul.lo.s32 	%r210, %r151, %r199;
	sub.s32 	%r152, %r150, %r172;
	add.s32 	%r153, %r152, %r1;
	add.s32 	%r154, %r153, -1;
	mul.lo.s32 	%r206, %r154, %r199;
	add.s32 	%r155, %r151, -1;
	mul.lo.s32 	%r207, %r155, %r199;
	add.s32 	%r156, %r155, %r172;
	mul.lo.s32 	%r208, %r156, %r199;
	mul.lo.s32 	%r209, %r153, %r199;
	add.s32 	%r157, %r151, %r172;
	mul.lo.s32 	%r211, %r157, %r199;
	add.s32 	%r212, %r209, %r199;
	add.s32 	%r213, %r210, %r199;
	add.s32 	%r158, %r156, 2;
	mul.lo.s32 	%r214, %r158, %r199;
	neg.s32 	%r205, %r199;
$L__BB0_35:
	mov.f32 	%f127, 0f00000000;
	@%p1 bra 	$L__BB0_37;
	ld.param.u64 	%rd93, [kernel_param_3];
	ld.global.u8 	%rs14, [%rd2];
	cvt.rn.f32.u16 	%f76, %rs14;
	mul.f32 	%f77, %f116, %f76;
	div.rn.f32 	%f78, %f77, 0f437F0000;
	cvt.u64.u32 	%rd61, %r206;
	cvta.to.global.u64 	%rd62, %rd93;
	add.s64 	%rd63, %rd62, %rd61;
	ld.global.u8 	%rs15, [%rd63];
	cvt.rn.f64.u16 	%fd6, %rs15;
	div.rn.f64 	%fd7, %fd6, 0d406FE00000000000;
	cvt.rn.f32.f64 	%f79, %fd7;
	fma.rn.f32 	%f127, %f78, %f79, 0f00000000;
$L__BB0_37:
	@%p2 bra 	$L__BB0_39;
	ld.param.u64 	%rd94, [kernel_param_3];
	ld.global.u8 	%rs16, [%rd3];
	cvt.rn.f32.u16 	%f80, %rs16;
	mul.f32 	%f81, %f116, %f80;
	div.rn.f32 	%f82, %f81, 0f437F0000;
	cvt.u64.u32 	%rd64, %r207;
	cvta.to.global.u64 	%rd65, %rd94;
	add.s64 	%rd66, %rd65, %rd64;
	ld.global.u8 	%rs17, [%rd66];
	cvt.rn.f64.u16 	%fd8, %rs17;
	div.rn.f64 	%fd9, %fd8, 0d406FE00000000000;
	cvt.rn.f32.f64 	%f83, %fd9;
	fma.rn.f32 	%f127, %f82, %f83, %f127;
$L__BB0_39:
	@%p3 bra 	$L__BB0_41;
	ld.param.u64 	%rd95, [kernel_param_3];
	ld.global.u8 	%rs18, [%rd4];
	cvt.rn.f32.u16 	%f84, %rs18;
	mul.f32 	%f85, %f116, %f84;
	div.rn.f32 	%f86, %f85, 0f437F0000;
	cvt.u64.u32 	%rd67, %r208;
	cvta.to.global.u64 	%rd68, %rd95;
	add.s64 	%rd69, %rd68, %rd67;
	ld.global.u8 	%rs19, [%rd69];
	cvt.rn.f64.u16 	%fd10, %rs19;
	div.rn.f64 	%fd11, %fd10, 0d406FE00000000000;
	cvt.rn.f32.f64 	%f87, %fd11;
	fma.rn.f32 	%f127, %f86, %f87, %f127;
$L__BB0_41:
	@%p4 bra 	$L__BB0_43;
	ld.param.u64 	%rd96, [kernel_param_3];
	ld.global.u8 	%rs20, [%rd5];
	cvt.rn.f32.u16 	%f88, %rs20;
	mul.f32 	%f89, %f116, %f88;
	div.rn.f32 	%f90, %f89, 0f437F0000;
	cvt.u64.u32 	%rd70, %r209;
	cvta.to.global.u64 	%rd71, %rd96;
	add.s64 	%rd72, %rd71, %rd70;
	ld.global.u8 	%rs21, [%rd72];
	cvt.rn.f64.u16 	%fd12, %rs21;
	div.rn.f64 	%fd13, %fd12, 0d406FE00000000000;
	cvt.rn.f32.f64 	%f91, %fd13;
	fma.rn.f32 	%f127, %f90, %f91, %f127;
$L__BB0_43:
	@%p5 bra 	$L__BB0_45;
	ld.param.u64 	%rd97, [kernel_param_3];
	ld.global.u8 	%rs22, [%rd6];
	cvt.rn.f32.u16 	%f92, %rs22;
	mul.f32 	%f93, %f116, %f92;
	div.rn.f32 	%f94, %f93, 0f437F0000;
	cvt.u64.u32 	%rd73, %r210;
	cvta.to.global.u64 	%rd74, %rd97;
	add.s64 	%rd75, %rd74, %rd73;
	ld.global.u8 	%rs23, [%rd75];
	cvt.rn.f64.u16 	%fd14, %rs23;
	div.rn.f64 	%fd15, %fd14, 0d406FE00000000000;
	cvt.rn.f32.f64 	%f95, %fd15;
	fma.rn.f32 	%f127, %f94, %f95, %f127;
$L__BB0_45:
	@%p6 bra 	$L__BB0_47;
	ld.param.u64 	%rd98, [kernel_param_3];
	ld.global.u8 	%rs24, [%rd7];
	cvt.rn.f32.u16 	%f96, %rs24;
	mul.f32 	%f97, %f116, %f96;
	div.rn.f32 	%f98, %f97, 0f437F0000;
	cvt.u64.u32 	%rd76, %r211;
	cvta.to.global.u64 	%rd77, %rd98;
	add.s64 	%rd78, %rd77, %rd76;
	ld.global.u8 	%rs25, [%rd78];
	cvt.rn.f64.u16 	%fd16, %rs25;
	div.rn.f64 	%fd17, %fd16, 0d406FE00000000000;
	cvt.rn.f32.f64 	%f99, %fd17;
	fma.rn.f32 	%f127, %f98, %f99, %f127;
$L__BB0_47:
	@%p7 bra 	$L__BB0_49;
	ld.param.u64 	%rd99, [kernel_param_3];
	ld.global.u8 	%rs26, [%rd8];
	cvt.rn.f32.u16 	%f100, %rs26;
	mul.f32 	%f101, %f116, %f100;
	div.rn.f32 	%f102, %f101, 0f437F0000;
	cvt.u64.u32 	%rd79, %r212;
	cvta.to.global.u64 	%rd80, %rd99;
	add.s64 	%rd81, %rd80, %rd79;
	ld.global.u8 	%rs27, [%rd81];
	cvt.rn.f64.u16 	%fd18, %rs27;
	div.rn.f64 	%fd19, %fd18, 0d406FE00000000000;
	cvt.rn.f32.f64 	%f103, %fd19;
	fma.rn.f32 	%f127, %f102, %f103, %f127;
$L__BB0_49:
	@%p8 bra 	$L__BB0_51;
	ld.param.u64 	%rd100, [kernel_param_3];
	ld.global.u8 	%rs28, [%rd9];
	cvt.rn.f32.u16 	%f104, %rs28;
	mul.f32 	%f105, %f116, %f104;
	div.rn.f32 	%f106, %f105, 0f437F0000;
	cvt.u64.u32 	%rd82, %r213;
	cvta.to.global.u64 	%rd83, %rd100;
	add.s64 	%rd84, %rd83, %rd82;
	ld.global.u8 	%rs29, [%rd84];
	cvt.rn.f64.u16 	%fd20, %rs29;
	div.rn.f64 	%fd21, %fd20, 0d406FE00000000000;
	cvt.rn.f32.f64 	%f107, %fd21;
	fma.rn.f32 	%f127, %f106, %f107, %f127;
$L__BB0_51:
	@%p9 bra 	$L__BB0_53;
	ld.param.u64 	%rd101, [kernel_param_3];
	ld.global.u8 	%rs30, [%rd10];
	cvt.rn.f32.u16 	%f108, %rs30;
	mul.f32 	%f109, %f116, %f108;
	div.rn.f32 	%f110, %f109, 0f437F0000;
	cvt.u64.u32 	%rd85, %r214;
	cvta.to.global.u64 	%rd86, %rd101;
	add.s64 	%rd87, %rd86, %rd85;
	ld.global.u8 	%rs31, [%rd87];
	cvt.rn.f64.u16 	%fd22, %rs31;
	div.rn.f64 	%fd23, %fd22, 0d406FE00000000000;
	cvt.rn.f32.f64 	%f111, %fd23;
	fma.rn.f32 	%f127, %f110, %f111, %f127;
$L__BB0_53:
	ld.param.u64 	%rd107, [kernel_param_4];
	div.rn.f32 	%f112, %f127, 0f41100000;
	mul.f32 	%f113, %f116, 0f437F0000;
	mul.f32 	%f114, %f113, %f112;
	div.rn.f32 	%f115, %f114, %f22;
	cvt.rzi.u32.f32 	%r159, %f115;
	cvt.u64.u32 	%rd88, %r210;
	cvta.to.global.u64 	%rd89, %rd107;
	add.s64 	%rd90, %rd89, %rd88;
	st.global.u8 	[%rd90], %r159;
	add.s32 	%r214, %r214, 1;
	add.s32 	%r213, %r213, 1;
	add.s32 	%r212, %r212, 1;
	add.s32 	%r211, %r211, 1;
	add.s32 	%r210, %r210, 1;
	add.s32 	%r209, %r209, 1;
	add.s32 	%r208, %r208, 1;
	add.s32 	%r207, %r207, 1;
	add.s32 	%r206, %r206, 1;
	add.s32 	%r205, %r205, 1;
	setp.ne.s32 	%p59, %r205, -1;
	@%p59 bra 	$L__BB0_35;
$L__BB0_54:
	ret;

}


// ===== COMPILED SASS (sm_100) =====

	.target	sm_100

	.elftype	@"ET_EXEC"


//--------------------- .note.nv.tkinfo           --------------------------
	.section	.note.nv.tkinfo,"",@"SHT_NOTE"
	.sectionflags	@"SHF_NOTE_NV_TKINFO"
	.tkinfo
        /*0018*/ 	.word	0x00000002
        /*0030*/ 	.string	""
        /*0030*/ 	.string	"ptxas"
        /*0030*/ 	.string	"Cuda compilation tools, release 13.0, V13.0.88"
        /*0030*/ 	.string	"Build cuda_13.0.r13.0/compiler.36424714_0"
        /*0030*/ 	.string	"-arch sm_100 -m 64 "



//--------------------- .note.nv.cuinfo           --------------------------
	.section	.note.nv.cuinfo,"",@"SHT_NOTE"
	.sectionflags	@"SHF_NOTE_NV_CUINFO"
        /*0018*/ 	.short	0x0002
        /*001a*/ 	.short	0x0064
        /*001c*/ 	.short	0x0082
	.zero		2


//--------------------- .nv.info                  --------------------------
	.section	.nv.info,"",@"SHT_CUDA_INFO"
	.align	4


	//----- nvinfo : EIATTR_REGCOUNT
	.align		4
        /*0000*/ 	.byte	0x04, 0x2f
        /*0002*/ 	.short	(.L_2 - .L_1)
	.align		4
.L_1:
        /*0004*/ 	.word	index@(kernel)
        /*0008*/ 	.word	0x0000003d


	//----- nvinfo : EIATTR_FRAME_SIZE
	.align		4
.L_2:
        /*000c*/ 	.byte	0x04, 0x11
        /*000e*/ 	.short	(.L_4 - .L_3)
	.align		4
.L_3:
        /*0010*/ 	.word	index@($__internal_2_$__cuda_sm3x_div_rn_noftz_f32_slowpath)
        /*0014*/ 	.word	0x00000000


	//----- nvinfo : EIATTR_FRAME_SIZE
	.align		4
.L_4:
        /*0018*/ 	.byte	0x04, 0x11
        /*001a*/ 	.short	(.L_6 - .L_5)
	.align		4
.L_5:
        /*001c*/ 	.word	index@($__internal_1_$__cuda_sm20_sqrt_rn_f32_slowpath)
        /*0020*/ 	.word	0x00000000


	//----- nvinfo : EIATTR_FRAME_SIZE
	.align		4
.L_6:
        /*0024*/ 	.byte	0x04, 0x11
        /*0026*/ 	.short	(.L_8 - .L_7)
	.align		4
.L_7:
        /*0028*/ 	.word	index@($__internal_0_$__cuda_sm20_div_rn_f64_full)
        /*002c*/ 	.word	0x00000000


	//----- nvinfo : EIATTR_FRAME_SIZE
	.align		4
.L_8:
        /*0030*/ 	.byte	0x04, 0x11
        /*0032*/ 	.short	(.L_10 - .L_9)
	.align		4
.L_9:
        /*0034*/ 	.word	index@(kernel)
        /*0038*/ 	.word	0x00000000


	//----- nvinfo : EIATTR_MIN_STACK_SIZE
	.align		4
.L_10:
        /*003c*/ 	.byte	0x04, 0x12
        /*003e*/ 	.short	(.L_12 - .L_11)
	.align		4
.L_11:
        /*0040*/ 	.word	index@(kernel)
        /*0044*/ 	.word	0x00000000
.L_12:


//--------------------- .nv.compat                --------------------------
	.section	.nv.compat,"",@"SHT_CUDA_COMPAT_INFO"
	.align	4
        /*0000*/ 	.byte	0x02, 0x09, 0x00, 0x00, 0x02, 0x02, 0x01, 0x00, 0x02, 0x05, 0x05, 0x00, 0x03, 0x07, 0x01, 0x01
        /*0010*/ 	.byte	0x02, 0x03, 0x00, 0x00, 0x02, 0x06, 0x01, 0x00, 0x04, 0x0b, 0x08, 0x00, 0x01, 0x00, 0x00, 0x00
        /*0020*/ 	.byte	0x00, 0x00, 0x00, 0x00


//--------------------- .nv.info.kernel           --------------------------
	.section	.nv.info.kernel,"",@"SHT_CUDA_INFO"
	.sectionflags	@""
	.align	4


	//----- nvinfo : EIATTR_CUDA_API_VERSION
	.align		4
        /*0000*/ 	.byte	0x04, 0x37
        /*0002*/ 	.short	(.L_14 - .L_13)
.L_13:
        /*0004*/ 	.word	0x00000082


	//----- nvinfo : EIATTR_KPARAM_INFO
	.align		4
.L_14:
        /*0008*/ 	.byte	0x04, 0x17
        /*000a*/ 	.short	(.L_16 - .L_15)
.L_15:
        /*000c*/ 	.word	0x00000000
        /*0010*/ 	.short	0x0004
        /*0012*/ 	.short	0x0018
        /*0014*/ 	.byte	0x00, 0xf5, 0x21, 0x00


	//----- nvinfo : EIATTR_KPARAM_INFO
	.align		4
.L_16:
        /*0018*/ 	.byte	0x04, 0x17
        /*001a*/ 	.short	(.L_18 - .L_17)
.L_17:
        /*001c*/ 	.word	0x00000000
        /*0020*/ 	.short	0x0003
        /*0022*/ 	.short	0x0010
        /*0024*/ 	.byte	0x00, 0xf5, 0x21, 0x00


	//----- nvinfo : EIATTR_KPARAM_INFO
	.align		4
.L_18:
        /*0028*/ 	.byte	0x04, 0x17
        /*002a*/ 	.short	(.L_20 - .L_19)
.L_19:
        /*002c*/ 	.word	0x00000000
        /*0030*/ 	.short	0x0002
        /*0032*/ 	.short	0x0008
        /*0034*/ 	.byte	0x00, 0xf0, 0x11, 0x00


	//----- nvinfo : EIATTR_KPARAM_INFO
	.align		4
.L_20:
        /*0038*/ 	.byte	0x04, 0x17
        /*003a*/ 	.short	(.L_22 - .L_21)
.L_21:
        /*003c*/ 	.word	0x00000000
        /*0040*/ 	.short	0x0001
        /*0042*/ 	.short	0x0004
        /*0044*/ 	.byte	0x00, 0xf0, 0x11, 0x00


	//----- nvinfo : EIATTR_KPARAM_INFO
	.align		4
.L_22:
        /*0048*/ 	.byte	0x04, 0x17
        /*004a*/ 	.short	(.L_24 - .L_23)
.L_23:
        /*004c*/ 	.word	0x00000000
        /*0050*/ 	.short	0x0000
        /*0052*/ 	.short	0x0000
        /*0054*/ 	.byte	0x00, 0xf0, 0x11, 0x00


	//----- nvinfo : EIATTR_SPARSE_MMA_MASK
	.align		4
.L_24:
        /*0058*/ 	.byte	0x03, 0x50
        /*005a*/ 	.short	0x0000


	//----- nvinfo : EIATTR_MAXREG_COUNT
	.align		4
        /*005c*/ 	.byte	0x03, 0x1b
        /*005e*/ 	.short	0x00ff


	//----- nvinfo : EIATTR_MERCURY_ISA_VERSION
	.align		4
        /*0060*/ 	.byte	0x03, 0x5f
        /*0062*/ 	.short	0x0101


	//----- nvinfo : EIATTR_VRC_CTA_INIT_COUNT
	.align		4
        /*0064*/ 	.byte	0x02, 0x4a
	.zero		1
	.zero		1


	//----- nvinfo : EIATTR_EXIT_INSTR_OFFSETS
	.align		4
        /*0068*/ 	.byte	0x04, 0x1c
        /*006a*/ 	.short	(.L_26 - .L_25)


	//   ....[0]....
.L_25:
        /*006c*/ 	.word	0x00001b80


	//   ....[1]....
        /*0070*/ 	.word	0x00002260


	//   ....[2]....
        /*0074*/ 	.word	0x000043a0


	//----- nvinfo : EIATTR_CRS_STACK_SIZE
	.align		4
.L_26:
        /*0078*/ 	.byte	0x04, 0x1e
        /*007a*/ 	.short	(.L_28 - .L_27)
.L_27:
        /*007c*/ 	.word	0x00000000


	//----- nvinfo : EIATTR_CBANK_PARAM_SIZE
	.align		4
.L_28:
        /*0080*/ 	.byte	0x03, 0x19
        /*0082*/ 	.short	0x0020


	//----- nvinfo : EIATTR_PARAM_CBANK
	.align		4
        /*0084*/ 	.byte	0x04, 0x0a
        /*0086*/ 	.short	(.L_30 - .L_29)
	.align		4
.L_29:
        /*0088*/ 	.word	index@(.nv.constant0.kernel)
        /*008c*/ 	.short	0x0380
        /*008e*/ 	.short	0x0020


	//----- nvinfo : EIATTR_SW_WAR
	.align		4
.L_30:
        /*0090*/ 	.byte	0x04, 0x36
        /*0092*/ 	.short	(.L_32 - .L_31)
.L_31:
        /*0094*/ 	.word	0x00000008
.L_32:


//--------------------- .nv.callgraph             --------------------------
	.section	.nv.callgraph,"",@"SHT_CUDA_CALLGRAPH"
	.align	4
	.sectionentsize	8
	.align		4
        /*0000*/ 	.word	0x00000000
	.align		4
        /*0004*/ 	.word	0xffffffff
	.align		4
        /*0008*/ 	.word	0x00000000
	.align		4
        /*000c*/ 	.word	0xfffffffe
	.align		4
        /*0010*/ 	.word	0x00000000
	.align		4
        /*0014*/ 	.word	0xfffffffd
	.align		4
        /*0018*/ 	.word	0x00000000
	.align		4
        /*001c*/ 	.word	0xfffffffc


//--------------------- .nv.constant4             --------------------------
	.section	.nv.constant4,"a",@progbits
	.align	8
	.align		8
.nv.constant4:
        /*0000*/ 	.dword	FILTER_SIZE


//--------------------- .text.kernel              --------------------------
	.section	.text.kernel,"ax",@progbits
	.align	128
        .global         kernel
        .type           kernel,@function
        .size           kernel,(.L_x_131 - kernel)
        .other          kernel,@"STO_CUDA_ENTRY STV_DEFAULT"
kernel:
.text.kernel:
[----:B------:R-:W-:Y:S01]  /*0000*/  LDC R1, c[0x0][0x37c] ;  /* 0x0000df00ff017b82 */ /* 0x000fe20000000800 */
[----:B------:R-:W0:Y:S01]  /*0010*/  LDCU UR4, c[0x0][0x380] ;  /* 0x00007000ff0477ac */ /* 0x000e220008000800 */
[----:B------:R-:W1:Y:S06]  /*0020*/  S2R R4, SR_TID.X ;  /* 0x0000000000047919 */ /* 0x000e6c0000002100 */
[----:B------:R-:W1:Y:S01]  /*0030*/  LDC R5, c[0x0][0x360] ;  /* 0x0000d800ff057b82 */ /* 0x000e620000000800 */
[----:B------:R-:W-:Y:S01]  /*0040*/  UMOV UR6, 0x42700000 ;  /* 0x4270000000067882 */ /* 0x000fe20000000000 */
[----:B------:R-:W2:Y:S01]  /*0050*/  S2R R7, SR_TID.Y ;  /* 0x0000000000077919 */ /* 0x000ea20000002200 */
[----:B------:R-:W-:-:S05]  /*0060*/  IMAD.U32 R6, RZ, RZ, UR6 ;  /* 0x00000006ff067e24 */ /* 0x000fca000f8e00ff */
[----:B------:R-:W-:Y:S01]  /*0070*/  S2UR UR5, SR_CTAID.Y ;  /* 0x00000000000579c3 */ /* 0x000fe20000002600 */
[----:B0-----:R-:W-:-:S07]  /*0080*/  I2FP.F32.U32 R35, UR4 ;  /* 0x0000000400237c45 */ /* 0x001fce0008201000 */
[----:B------:R-:W1:Y:S01]  /*0090*/  S2UR UR4, SR_CTAID.X ;  /* 0x00000000000479c3 */ /* 0x000e620000002500 */
[----:B------:R-:W0:Y:S07]  /*00a0*/  MUFU.RCP R0, R35 ;  /* 0x0000002300007308 */ /* 0x000e2e0000001000 */
[----:B------:R-:W2:Y:S01]  /*00b0*/  LDC R8, c[0x0][0x364] ;  /* 0x0000d900ff087b82 */ /* 0x000ea20000000800 */
[----:B------:R-:W3:Y:S01]  /*00c0*/  FCHK P0, R6, R35 ;  /* 0x0000002306007302 */ /* 0x000ee20000000000 */
[----:B0-----:R-:W-:-:S04]  /*00d0*/  FFMA R3, -R35, R0, 1 ;  /* 0x3f80000023037423 */ /* 0x001fc80000000100 */
[----:B------:R-:W-:Y:S01]  /*00e0*/  FFMA R0, R0, R3, R0 ;  /* 0x0000000300007223 */ /* 0x000fe20000000000 */
[----:B-1----:R-:W-:-:S03]  /*00f0*/  IMAD R5, R5, UR4, R4 ;  /* 0x0000000405057c24 */ /* 0x002fc6000f8e0204 */
[----:B------:R-:W-:-:S04]  /*0100*/  FFMA R3, R0, 60, RZ ;  /* 0x4270000000037823 */ /* 0x000fc800000000ff */
[----:B------:R-:W-:Y:S01]  /*0110*/  FFMA R2, -R35, R3, 60 ;  /* 0x4270000023027423 */ /* 0x000fe20000000103 */
[----:B--2---:R-:W-:-:S03]  /*0120*/  IMAD R8, R8, UR5, R7 ;  /* 0x0000000508087c24 */ /* 0x004fc6000f8e0207 */
[----:B------:R-:W-:Y:S01]  /*0130*/  FFMA R2, R0, R2, R3 ;  /* 0x0000000200027223 */ /* 0x000fe20000000003 */
[----:B---3--:R-:W-:Y:S06]  /*0140*/  @!P0 BRA `(.L_x_0) ;  /* 0x0000000000108947 */ /* 0x008fec0003800000 */
[----:B------:R-:W-:Y:S01]  /*0150*/  IMAD.MOV.U32 R34, RZ, RZ, 0x42700000 ;  /* 0x42700000ff227424 */ /* 0x000fe200078e00ff */
[----:B------:R-:W-:-:S07]  /*0160*/  MOV R36, 0x180 ;  /* 0x0000018000247802 */ /* 0x000fce0000000f00 */
[----:B------:R-:W-:Y:S05]  /*0170*/  CALL.REL.NOINC `($__internal_2_$__cuda_sm3x_div_rn_noftz_f32_slowpath) ;  /* 0x0000004800607944 */ /* 0x000fea0003c00000 */
[----:B------:R-:W-:-:S07]  /*0180*/  MOV R2, R58 ;  /* 0x0000003a00027202 */ /* 0x000fce0000000f00 */
.L_x_0:
[----:B------:R-:W0:Y:S02]  /*0190*/  LDCU UR4, c[0x0][0x384] ;  /* 0x00007080ff0477ac */ /* 0x000e240008000800 */
[----:B0-----:R-:W-:Y:S01]  /*01a0*/  I2FP.F32.U32 R35, UR4 ;  /* 0x0000000400237c45 */ /* 0x001fe20008201000 */
[----:B------:R-:W-:Y:S02]  /*01b0*/  UMOV UR4, 0x42700000 ;  /* 0x4270000000047882 */ /* 0x000fe40000000000 */
[----:B------:R-:W-:Y:S01]  /*01c0*/  IMAD.U32 R6, RZ, RZ, UR4 ;  /* 0x00000004ff067e24 */ /* 0x000fe2000f8e00ff */
[----:B------:R-:W0:Y:S08]  /*01d0*/  MUFU.RCP R0, R35 ;  /* 0x0000002300007308 */ /* 0x000e300000001000 */
[----:B------:R-:W1:Y:S01]  /*01e0*/  FCHK P0, R6, R35 ;  /* 0x0000002306007302 */ /* 0x000e620000000000 */
[----:B0-----:R-:W-:-:S04]  /*01f0*/  FFMA R3, -R35, R0, 1 ;  /* 0x3f80000023037423 */ /* 0x001fc80000000100 */
[----:B------:R-:W-:-:S04]  /*0200*/  FFMA R0, R0, R3, R0 ;  /* 0x0000000300007223 */ /* 0x000fc80000000000 */
[----:B------:R-:W-:-:S04]  /*0210*/  FFMA R3, R0, 60, RZ ;  /* 0x4270000000037823 */ /* 0x000fc800000000ff */
[----:B------:R-:W-:-:S04]  /*0220*/  FFMA R4, -R35, R3, 60 ;  /* 0x4270000023047423 */ /* 0x000fc80000000103 */
[----:B------:R-:W-:Y:S01]  /*0230*/  FFMA R0, R0, R4, R3 ;  /* 0x0000000400007223 */ /* 0x000fe20000000003 */
[----:B-1----:R-:W-:Y:S06]  /*0240*/  @!P0 BRA `(.L_x_1) ;  /* 0x0000000000108947 */ /* 0x002fec0003800000 */
[----:B------:R-:W-:Y:S01]  /*0250*/  IMAD.MOV.U32 R34, RZ, RZ, 0x42700000 ;  /* 0x42700000ff227424 */ /* 0x000fe200078e00ff */
[----:B------:R-:W-:-:S07]  /*0260*/  MOV R36, 0x280 ;  /* 0x0000028000247802 */ /* 0x000fce0000000f00 */
[----:B------:R-:W-:Y:S05]  /*0270*/  CALL.REL.NOINC `($__internal_2_$__cuda_sm3x_div_rn_noftz_f32_slowpath) ;  /* 0x0000004800207944 */ /* 0x000fea0003c00000 */
[----:B------:R-:W-:-:S07]  /*0280*/  MOV R0, R58 ;  /* 0x0000003a00007202 */ /* 0x000fce0000000f00 */
.L_x_1:
[----:B------:R-:W-:Y:S01]  /*0290*/  I2FP.F32.U32 R7, R8 ;  /* 0x0000000800077245 */ /* 0x000fe20000201000 */
[----:B------:R-:W-:Y:S01]  /*02a0*/  BSSY.RECONVERGENT B1, `(.L_x_2) ;  /* 0x0000038000017945 */ /* 0x000fe20003800200 */
[----:B------:R-:W-:Y:S01]  /*02b0*/  I2FP.F32.U32 R3, R5 ;  /* 0x0000000500037245 */ /* 0x000fe20000201000 */
[----:B------:R-:W-:Y:S02]  /*02c0*/  IMAD.MOV.U32 R50, RZ, RZ, 0x3f7eb852 ;  /* 0x3f7eb852ff327424 */ /* 0x000fe400078e00ff */
[----:B------:R-:W-:Y:S02]  /*02d0*/  FFMA R0, R7, R0, -30 ;  /* 0xc1f0000007007423 */ /* 0x000fe40000000000 */
[----:B------:R-:W-:Y:S02]  /*02e0*/  FFMA R2, R3, R2, -30 ;  /* 0xc1f0000003027423 */ /* 0x000fe40000000002 */
[----:B------:R-:W-:-:S04]  /*02f0*/  FMUL R3, R0, R0 ;  /* 0x0000000000037220 */ /* 0x000fc80000400000 */
[----:B------:R-:W-:-:S05]  /*0300*/  FFMA R3, R2, R2, R3 ;  /* 0x0000000202037223 */ /* 0x000fca0000000003 */
[----:B------:R-:W-:-:S13]  /*0310*/  FSETP.GT.AND P0, PT, R3, 729, PT ;  /* 0x443640000300780b */ /* 0x000fda0003f04000 */
[----:B------:R-:W-:Y:S05]  /*0320*/  @!P0 BRA `(.L_x_3) ;  /* 0x0000000000bc8947 */ /* 0x000fea0003800000 */
[----:B------:R-:W-:Y:S01]  /*0330*/  VIADD R0, R3, 0xf3000000 ;  /* 0xf300000003007836 */ /* 0x000fe20000000000 */
[----:B------:R0:W1:Y:S01]  /*0340*/  MUFU.RSQ R2, R3 ;  /* 0x0000000300027308 */ /* 0x0000620000001400 */
[----:B------:R-:W-:Y:S03]  /*0350*/  BSSY.RECONVERGENT B0, `(.L_x_4) ;  /* 0x000000a000007945 */ /* 0x000fe60003800200 */
[----:B------:R-:W-:-:S13]  /*0360*/  ISETP.GT.U32.AND P0, PT, R0, 0x727fffff, PT ;  /* 0x727fffff0000780c */ /* 0x000fda0003f04070 */
[----:B01----:R-:W-:Y:S05]  /*0370*/  @!P0 BRA `(.L_x_5) ;  /* 0x00000000000c8947 */ /* 0x003fea0003800000 */
[----:B------:R-:W-:-:S07]  /*0380*/  MOV R10, 0x3a0 ;  /* 0x000003a0000a7802 */ /* 0x000fce0000000f00 */
[----:B------:R-:W-:Y:S05]  /*0390*/  CALL.REL.NOINC `($__internal_1_$__cuda_sm20_sqrt_rn_f32_slowpath) ;  /* 0x0000004400787944 */ /* 0x000fea0003c00000 */
[----:B------:R-:W-:Y:S05]  /*03a0*/  BRA `(.L_x_6) ;  /* 0x0000000000107947 */ /* 0x000fea0003800000 */
.L_x_5:
[----:B------:R-:W-:Y:S01]  /*03b0*/  FMUL.FTZ R0, R3, R2 ;  /* 0x0000000203007220 */ /* 0x000fe20000410000 */
[----:B------:R-:W-:-:S03]  /*03c0*/  FMUL.FTZ R2, R2, 0.5 ;  /* 0x3f00000002027820 */ /* 0x000fc60000410000 */
[----:B------:R-:W-:-:S04]  /*03d0*/  FFMA R3, -R0, R0, R3 ;  /* 0x0000000000037223 */ /* 0x000fc80000000103 */
[----:B------:R-:W-:-:S07]  /*03e0*/  FFMA R0, R3, R2, R0 ;  /* 0x0000000203007223 */ /* 0x000fce0000000000 */
.L_x_6:
[----:B------:R-:W-:Y:S05]  /*03f0*/  BSYNC.RECONVERGENT B0 ;  /* 0x0000000000007941 */ /* 0x000fea0003800200 */
.L_x_4:
[----:B------:R-:W0:Y:S01]  /*0400*/  MUFU.RCP64H R3, -3 ;  /* 0xc008000000037908 */ /* 0x000e220000001800 */
[----:B------:R-:W-:Y:S02]  /*0410*/  HFMA2 R10, -RZ, RZ, 512, 0 ;  /* 0x60000000ff0a7431 */ /* 0x000fe400000001ff */
[----:B------:R-:W-:Y:S02]  /*0420*/  IMAD.MOV.U32 R11, RZ, RZ, 0x40080000 ;  /* 0x40080000ff0b7424 */ /* 0x000fe400078e00ff */
[----:B------:R-:W-:Y:S01]  /*0430*/  FADD R0, R0, -27 ;  /* 0xc1d8000000007421 */ /* 0x000fe20000000000 */
[----:B------:R-:W-:Y:S01]  /*0440*/  IMAD.MOV.U32 R2, RZ, RZ, 0x1 ;  /* 0x00000001ff027424 */ /* 0x000fe200078e00ff */
[----:B------:R-:W-:Y:S02]  /*0450*/  BSSY.RECONVERGENT B2, `(.L_x_7) ;  /* 0x0000015000027945 */ /* 0x000fe40003800200 */
[----:B------:R-:W1:Y:S03]  /*0460*/  F2F.F64.F32 R36, R0 ;  /* 0x0000000000247310 */ /* 0x000e660000201800 */
[----:B0-----:R-:W-:Y:S01]  /*0470*/  DFMA R6, R2, R10, 1 ;  /* 0x3ff000000206742b */ /* 0x001fe2000000000a */
[----:B-1----:R-:W-:-:S07]  /*0480*/  FSETP.GEU.AND P1, PT, |R37|, 6.5827683646048100446e-37, PT ;  /* 0x036000002500780b */ /* 0x002fce0003f2e200 */
[----:B------:R-:W-:-:S08]  /*0490*/  DFMA R6, R6, R6, R6 ;  /* 0x000000060606722b */ /* 0x000fd00000000006 */
[----:B------:R-:W-:-:S08]  /*04a0*/  DFMA R6, R2, R6, R2 ;  /* 0x000000060206722b */ /* 0x000fd00000000002 */
[----:B------:R-:W-:-:S08]  /*04b0*/  DFMA R2, R6, R10, 1 ;  /* 0x3ff000000602742b */ /* 0x000fd0000000000a */
[----:B------:R-:W-:-:S08]  /*04c0*/  DFMA R2, R6, R2, R6 ;  /* 0x000000020602722b */ /* 0x000fd00000000006 */
[----:B------:R-:W-:-:S08]  /*04d0*/  DMUL R6, R36, R2 ;  /* 0x0000000224067228 */ /* 0x000fd00000000000 */
[----:B------:R-:W-:-:S08]  /*04e0*/  DFMA R10, R6, R10, R36 ;  /* 0x0000000a060a722b */ /* 0x000fd00000000024 */
[----:B------:R-:W-:-:S10]  /*04f0*/  DFMA R2, R2, R10, R6 ;  /* 0x0000000a0202722b */ /* 0x000fd40000000006 */
[----:B------:R-:W-:-:S05]  /*0500*/  FFMA R4, RZ, -2.125, R3 ;  /* 0xc0080000ff047823 */ /* 0x000fca0000000003 */
[----:B------:R-:W-:-:S13]  /*0510*/  FSETP.GT.AND P0, PT, |R4|, 1.469367938527859385e-39, PT ;  /* 0x001000000400780b */ /* 0x000fda0003f04200 */
[----:B------:R-:W-:Y:S05]  /*0520*/  @P0 BRA P1, `(.L_x_8) ;  /* 0x00000000001c0947 */ /* 0x000fea0000800000 */
[----:B------:R-:W-:Y:S01]  /*0530*/  MOV R35, R37 ;  /* 0x0000002500237202 */ /* 0x000fe20000000f00 */
[----:B------:R-:W-:Y:S01]  /*0540*/  IMAD.MOV.U32 R38, RZ, RZ, 0x60000000 ;  /* 0x60000000ff267424 */ /* 0x000fe200078e00ff */
[----:B------:R-:W-:Y:S01]  /*0550*/  MOV R52, 0x580 ;  /* 0x0000058000347802 */ /* 0x000fe20000000f00 */
[----:B------:R-:W-:-:S07]  /*0560*/  IMAD.MOV.U32 R37, RZ, RZ, -0x3ff80000 ;  /* 0xc0080000ff257424 */ /* 0x000fce00078e00ff */
[----:B------:R-:W-:Y:S05]  /*0570*/  CALL.REL.NOINC `($__internal_0_$__cuda_sm20_div_rn_f64_full) ;  /* 0x0000003c008c7944 */ /* 0x000fea0003c00000 */
[----:B------:R-:W-:Y:S01]  /*0580*/  MOV R2, R34 ;  /* 0x0000002200027202 */ /* 0x000fe20000000f00 */
[----:B------:R-:W-:-:S07]  /*0590*/  IMAD.MOV.U32 R3, RZ, RZ, R35 ;  /* 0x000000ffff037224 */ /* 0x000fce00078e0023 */
.L_x_8:
[----:B------:R-:W-:Y:S05]  /*05a0*/  BSYNC.RECONVERGENT B2 ;  /* 0x0000000000027941 */ /* 0x000fea0003800200 */
.L_x_7:
[----:B------:R-:W-:Y:S01]  /*05b0*/  DADD R2, R2, 1 ;  /* 0x3ff0000002027429 */ /* 0x000fe20000000000 */
[----:B------:R-:W-:Y:S01]  /*05c0*/  UMOV UR4, 0x6c8b4396 ;  /* 0x6c8b439600047882 */ /* 0x000fe20000000000 */
[----:B------:R-:W-:-:S06]  /*05d0*/  UMOV UR5, 0x3feffbe7 ;  /* 0x3feffbe700057882 */ /* 0x000fcc0000000000 */
[----:B------:R-:W-:-:S10]  /*05e0*/  DMUL R2, R2, UR4 ;  /* 0x0000000402027c28 */ /* 0x000fd40008000000 */
[----:B------:R-:W0:Y:S02]  /*05f0*/  F2F.F32.F64 R2, R2 ;  /* 0x0000000200027310 */ /* 0x000e240000301000 */
[----:B0-----:R-:W-:-:S04]  /*0600*/  FSETP.GEU.AND P0, PT, R2, RZ, PT ;  /* 0x000000ff0200720b */ /* 0x001fc80003f0e000 */
[----:B------:R-:W-:-:S09]  /*0610*/  FSEL R50, R2, RZ, P0 ;  /* 0x000000ff02327208 */ /* 0x000fd20000000000 */
.L_x_3:
[----:B------:R-:W-:Y:S05]  /*0620*/  BSYNC.RECONVERGENT B1 ;  /* 0x0000000000017941 */ /* 0x000fea0003800200 */
.L_x_2:
[----:B------:R-:W0:Y:S01]  /*0630*/  LDC R6, c[0x0][0x388] ;  /* 0x0000e200ff067b82 */ /* 0x000e220000000800 */
[----:B------:R-:W1:Y:S01]  /*0640*/  LDCU.64 UR4, c[0x0][0x380] ;  /* 0x00007000ff0477ac */ /* 0x000e620008000a00 */
[----:B------:R-:W-:Y:S01]  /*0650*/  VIADD R3, R5, 0xffffffff ;  /* 0xffffffff05037836 */ /* 0x000fe20000000000 */
[----:B------:R-:W-:Y:S01]  /*0660*/  IADD3 R2, PT, PT, R8, -0x1, RZ ;  /* 0xffffffff08027810 */ /* 0x000fe20007ffe0ff */
[----:B------:R-:W-:Y:S01]  /*0670*/  BSSY.RECONVERGENT B2, `(.L_x_9) ;  /* 0x0000022000027945 */ /* 0x000fe20003800200 */
[----:B------:R-:W2:Y:S01]  /*0680*/  LDCU.64 UR6, c[0x0][0x390] ;  /* 0x00007200ff0677ac */ /* 0x000ea20008000a00 */
[----:B------:R-:W-:Y:S02]  /*0690*/  MOV R11, RZ ;  /* 0x000000ff000b7202 */ /* 0x000fe40000000f00 */
[----:B------:R-:W-:-:S04]  /*06a0*/  LOP3.LUT R0, R2, R3, RZ, 0xfc, !PT ;  /* 0x0000000302007212 */ /* 0x000fc800078efcff */
[----:B------:R-:W-:Y:S02]  /*06b0*/  SHF.R.U32.HI R0, RZ, 0x1f, R0 ;  /* 0x0000001fff007819 */ /* 0x000fe40000011600 */
[----:B-1----:R-:W-:Y:S01]  /*06c0*/  ISETP.GE.U32.AND P0, PT, R3, UR4, PT ;  /* 0x0000000403007c0c */ /* 0x002fe2000bf06070 */
[----:B------:R-:W-:-:S03]  /*06d0*/  IMAD R4, R2, UR4, R3 ;  /* 0x0000000402047c24 */ /* 0x000fc6000f8e0203 */
[----:B------:R-:W-:Y:S01]  /*06e0*/  ISETP.GE.U32.OR P0, PT, R2, UR5, P0 ;  /* 0x0000000502007c0c */ /* 0x000fe20008706470 */
[----:B0-----:R-:W-:Y:S01]  /*06f0*/  VIADD R9, R6, 0xffffffff ;  /* 0xffffffff06097836 */ /* 0x001fe20000000000 */
[----:B------:R-:W0:Y:S02]  /*0700*/  LDCU.64 UR4, c[0x0][0x358] ;  /* 0x00006b00ff0477ac */ /* 0x000e240008000a00 */
[----:B------:R-:W-:Y:S01]  /*0710*/  ISETP.EQ.U32.OR P2, PT, R0, 0x1, P0 ;  /* 0x000000010000780c */ /* 0x000fe20000742470 */
[----:B------:R-:W-:-:S03]  /*0720*/  IMAD R4, R4, R6, R9 ;  /* 0x0000000604047224 */ /* 0x000fc600078e0209 */
[----:B------:R-:W-:Y:S02]  /*0730*/  P2R R6, PR, RZ, 0x4 ;  /* 0x00000004ff067803 */ /* 0x000fe40000000000 */
[----:B--2---:R-:W-:-:S05]  /*0740*/  IADD3 R32, P1, PT, R4, UR6, RZ ;  /* 0x0000000604207c10 */ /* 0x004fca000ff3e0ff */
[----:B------:R-:W-:Y:S02]  /*0750*/  IMAD.X R33, RZ, RZ, UR7, P1 ;  /* 0x00000007ff217e24 */ /* 0x000fe400088e06ff */
[----:B------:R-:W-:Y:S06]  /*0760*/  @P2 BRA `(.L_x_10) ;  /* 0x0000000000482947 */ /* 0x000fec0003800000 */
[----:B0-----:R-:W2:Y:S01]  /*0770*/  LDG.E.U8 R0, desc[UR4][R32.64] ;  /* 0x0000000420007981 */ /* 0x001ea2000c1e1100 */
[----:B------:R-:W-:Y:S01]  /*0780*/  IMAD.MOV.U32 R7, RZ, RZ, 0x3b808081 ;  /* 0x3b808081ff077424 */ /* 0x000fe200078e00ff */
[----:B------:R-:W-:Y:S01]  /*0790*/  BSSY.RECONVERGENT B3, `(.L_x_10) ;  /* 0x000000f000037945 */ /* 0x000fe20003800200 */
[----:B------:R-:W-:-:S04]  /*07a0*/  IMAD.MOV.U32 R4, RZ, RZ, 0x437f0000 ;  /* 0x437f0000ff047424 */ /* 0x000fc800078e00ff */
[----:B------:R-:W-:-:S04]  /*07b0*/  FFMA R4, R7, -R4, 1 ;  /* 0x3f80000007047423 */ /* 0x000fc80000000804 */
[----:B------:R-:W-:Y:S01]  /*07c0*/  FFMA R7, R4, R7, 0.0039215688593685626984 ;  /* 0x3b80808104077423 */ /* 0x000fe20000000007 */
[----:B--2---:R-:W-:-:S04]  /*07d0*/  I2FP.F32.U32 R0, R0 ;  /* 0x0000000000007245 */ /* 0x004fc80000201000 */
[----:B------:R-:W0:Y:S01]  /*07e0*/  FCHK P0, R0, 255 ;  /* 0x437f000000007902 */ /* 0x000e220000000000 */
[----:B------:R-:W-:-:S04]  /*07f0*/  FFMA R4, R0, R7, RZ ;  /* 0x0000000700047223 */ /* 0x000fc800000000ff */
[----:B------:R-:W-:-:S04]  /*0800*/  FFMA R10, R4, -255, R0 ;  /* 0xc37f0000040a7823 */ /* 0x000fc80000000000 */
[----:B------:R-:W-:Y:S01]  /*0810*/  FFMA R11, R7, R10, R4 ;  /* 0x0000000a070b7223 */ /* 0x000fe20000000004 */
[----:B0-----:R-:W-:Y:S06]  /*0820*/  @!P0 BRA `(.L_x_11) ;  /* 0x0000000000148947 */ /* 0x001fec0003800000 */
[----:B------:R-:W-:Y:S01]  /*0830*/  MOV R34, R0 ;  /* 0x0000000000227202 */ /* 0x000fe20000000f00 */
[----:B------:R-:W-:Y:S01]  /*0840*/  IMAD.MOV.U32 R35, RZ, RZ, 0x437f0000 ;  /* 0x437f0000ff237424 */ /* 0x000fe200078e00ff */
[----:B------:R-:W-:-:S07]  /*0850*/  MOV R36, 0x870 ;  /* 0x0000087000247802 */ /* 0x000fce0000000f00 */
[----:B------:R-:W-:Y:S05]  /*0860*/  CALL.REL.NOINC `($__internal_2_$__cuda_sm3x_div_rn_noftz_f32_slowpath) ;  /* 0x0000004000a47944 */ /* 0x000fea0003c00000 */
[----:B------:R-:W-:-:S07]  /*0870*/  IMAD.MOV.U32 R11, RZ, RZ, R58 ;  /* 0x000000ffff0b7224 */ /* 0x000fce00078e003a */
.L_x_11:
[----:B------:R-:W-:Y:S05]  /*0880*/  BSYNC.RECONVERGENT B3 ;  /* 0x0000000000037941 */ /* 0x000fea0003800200 */
.L_x_10:
[----:B0-----:R-:W-:Y:S05]  /*0890*/  BSYNC.RECONVERGENT B2 ;  /* 0x0000000000027941 */ /* 0x001fea0003800200 */
.L_x_9:
[----:B------:R-:W0:Y:S01]  /*08a0*/  LDCU.64 UR6, c[0x0][0x380] ;  /* 0x00007000ff0677ac */ /* 0x000e220008000a00 */
[--C-:B------:R-:W-:Y:S01]  /*08b0*/  SHF.R.U32.HI R4, RZ, 0x1f, R3.reuse ;  /* 0x0000001fff047819 */ /* 0x100fe20000011603 */
[----:B------:R-:W-:Y:S01]  /*08c0*/  BSSY.RECONVERGENT B2, `(.L_x_12) ;  /* 0x000001e000027945 */ /* 0x000fe20003800200 */
[----:B------:R-:W1:Y:S01]  /*08d0*/  LDCU UR8, c[0x0][0x388] ;  /* 0x00007100ff0877ac */ /* 0x000e620008000800 */
[----:B------:R-:W2:Y:S01]  /*08e0*/  LDCU.64 UR10, c[0x0][0x390] ;  /* 0x00007200ff0a77ac */ /* 0x000ea20008000a00 */
[----:B0-----:R-:W-:Y:S01]  /*08f0*/  ISETP.GE.U32.AND P0, PT, R3, UR6, PT ;  /* 0x0000000603007c0c */ /* 0x001fe2000bf06070 */
[----:B------:R-:W-:-:S03]  /*0900*/  IMAD R0, R8, UR6, R3 ;  /* 0x0000000608007c24 */ /* 0x000fc6000f8e0203 */
[----:B------:R-:W-:Y:S01]  /*0910*/  ISETP.GE.U32.OR P0, PT, R8, UR7, P0 ;  /* 0x0000000708007c0c */ /* 0x000fe20008706470 */
[----:B-1----:R-:W-:-:S03]  /*0920*/  IMAD R0, R0, UR8, R9 ;  /* 0x0000000800007c24 */ /* 0x002fc6000f8e0209 */
[----:B------:R-:W-:Y:S02]  /*0930*/  ISETP.EQ.U32.OR P2, PT, R4, 0x1, P0 ;  /* 0x000000010400780c */ /* 0x000fe40000742470 */
[----:B--2---:R-:W-:Y:S02]  /*0940*/  IADD3 R30, P1, PT, R0, UR10, RZ ;  /* 0x0000000a001e7c10 */ /* 0x004fe4000ff3e0ff */
[----:B------:R-:W-:Y:S02]  /*0950*/  P2R R4, PR, RZ, 0x4 ;  /* 0x00000004ff047803 */ /* 0x000fe40000000000 */
[----:B------:R-:W-:-:S07]  /*0960*/  IADD3.X R31, PT, PT, RZ, UR11, RZ, P1, !PT ;  /* 0x0000000bff1f7c10 */ /* 0x000fce0008ffe4ff */
[----:B------:R-:W-:Y:S05]  /*0970*/  @P2 BRA `(.L_x_13) ;  /* 0x0000000000482947 */ /* 0x000fea0003800000 */
[----:B------:R-:W2:Y:S01]  /*0980*/  LDG.E.U8 R0, desc[UR4][R30.64] ;  /* 0x000000041e007981 */ /* 0x000ea2000c1e1100 */
[----:B------:R-:W-:Y:S01]  /*0990*/  IMAD.MOV.U32 R7, RZ, RZ, 0x3b808081 ;  /* 0x3b808081ff077424 */ /* 0x000fe200078e00ff */
[----:B------:R-:W-:Y:S01]  /*09a0*/  BSSY.RECONVERGENT B3, `(.L_x_14) ;  /* 0x000000e000037945 */ /* 0x000fe20003800200 */
[----:B------:R-:W-:-:S04]  /*09b0*/  IMAD.MOV.U32 R10, RZ, RZ, 0x437f0000 ;  /* 0x437f0000ff0a7424 */ /* 0x000fc800078e00ff */
[----:B------:R-:W-:Y:S01]  /*09c0*/  FFMA R10, R7, -R10, 1 ;  /* 0x3f800000070a7423 */ /* 0x000fe2000000080a */
[----:B--2---:R-:W-:-:S03]  /*09d0*/  I2FP.F32.U32 R34, R0 ;  /* 0x0000000000227245 */ /* 0x004fc60000201000 */
[----:B------:R-:W-:Y:S01]  /*09e0*/  FFMA R0, R10, R7, 0.0039215688593685626984 ;  /* 0x3b8080810a007423 */ /* 0x000fe20000000007 */
[----:B------:R-:W0:Y:S03]  /*09f0*/  FCHK P0, R34, 255 ;  /* 0x437f000022007902 */ /* 0x000e260000000000 */
[----:B------:R-:W-:-:S04]  /*0a00*/  FFMA R7, R0, R34, RZ ;  /* 0x0000002200077223 */ /* 0x000fc800000000ff */
[----:B------:R-:W-:-:S04]  /*0a10*/  FFMA R10, R7, -255, R34 ;  /* 0xc37f0000070a7823 */ /* 0x000fc80000000022 */
[----:B------:R-:W-:Y:S01]  /*0a20*/  FFMA R0, R0, R10, R7 ;  /* 0x0000000a00007223 */ /* 0x000fe20000000007 */
[----:B0-----:R-:W-:Y:S06]  /*0a30*/  @!P0 BRA `(.L_x_15) ;  /* 0x0000000000108947 */ /* 0x001fec0003800000 */
[----:B------:R-:W-:Y:S01]  /*0a40*/  HFMA2 R35, -RZ, RZ, 3.748046875, 0 ;  /* 0x437f0000ff237431 */ /* 0x000fe200000001ff */
[----:B------:R-:W-:-:S07]  /*0a50*/  MOV R36, 0xa70 ;  /* 0x00000a7000247802 */ /* 0x000fce0000000f00 */
[----:B------:R-:W-:Y:S05]  /*0a60*/  CALL.REL.NOINC `($__internal_2_$__cuda_sm3x_div_rn_noftz_f32_slowpath) ;  /* 0x0000004000247944 */ /* 0x000fea0003c00000 */
[----:B------:R-:W-:-:S07]  /*0a70*/  IMAD.MOV.U32 R0, RZ, RZ, R58 ;  /* 0x000000ffff007224 */ /* 0x000fce00078e003a */
.L_x_15:
[----:B------:R-:W-:Y:S05]  /*0a80*/  BSYNC.RECONVERGENT B3 ;  /* 0x0000000000037941 */ /* 0x000fea0003800200 */
.L_x_14:
[----:B------:R-:W-:-:S07]  /*0a90*/  FADD R11, R11, R0 ;  /* 0x000000000b0b7221 */ /* 0x000fce0000000000 */
.L_x_13:
[----:B------:R-:W-:Y:S05]  /*0aa0*/  BSYNC.RECONVERGENT B2 ;  /* 0x0000000000027941 */ /* 0x000fea0003800200 */
.L_x_12:
[----:B------:R-:W0:Y:S01]  /*0ab0*/  LDC.64 R12, c[0x0][0x380] ;  /* 0x0000e000ff0c7b82 */ /* 0x000e220000000a00 */
[----:B------:R-:W1:Y:S01]  /*0ac0*/  LDCU UR6, c[0x0][0x388] ;  /* 0x00007100ff0677ac */ /* 0x000e620008000800 */
[C---:B------:R-:W-:Y:S01]  /*0ad0*/  IADD3 R10, PT, PT, R8.reuse, 0x1, RZ ;  /* 0x00000001080a7810 */ /* 0x040fe20007ffe0ff */
[----:B------:R-:W-:Y:S01]  /*0ae0*/  BSSY.RECONVERGENT B2, `(.L_x_16) ;  /* 0x000001f000027945 */ /* 0x000fe20003800200 */
[C---:B------:R-:W-:Y:S01]  /*0af0*/  LOP3.LUT P0, RZ, R3.reuse, 0x80000000, RZ, 0xc0, !PT ;  /* 0x8000000003ff7812 */ /* 0x040fe2000780c0ff */
[----:B------:R-:W2:Y:S01]  /*0b00*/  LDCU.64 UR8, c[0x0][0x390] ;  /* 0x00007200ff0877ac */ /* 0x000ea20008000a00 */
[-C--:B0-----:R-:W-:Y:S01]  /*0b10*/  ISETP.GE.U32.AND P1, PT, R3, R12.reuse, PT ;  /* 0x0000000c0300720c */ /* 0x081fe20003f26070 */
[----:B------:R-:W-:-:S03]  /*0b20*/  IMAD R0, R8, R12, R12 ;  /* 0x0000000c08007224 */ /* 0x000fc600078e020c */
[----:B------:R-:W-:Y:S01]  /*0b30*/  ISETP.GE.U32.OR P1, PT, R10, R13, P1 ;  /* 0x0000000d0a00720c */ /* 0x000fe20000f26470 */
[----:B------:R-:W-:-:S03]  /*0b40*/  IMAD.IADD R0, R3, 0x1, R0 ;  /* 0x0000000103007824 */ /* 0x000fc600078e0200 */
[----:B------:R-:W-:Y:S01]  /*0b50*/  PLOP3.LUT P3, PT, P1, P0, PT, 0xf8, 0x8f ;  /* 0x00000000008f781c */ /* 0x000fe20000f61f70 */
[----:B-1----:R-:W-:-:S03]  /*0b60*/  IMAD R0, R0, UR6, R9 ;  /* 0x0000000600007c24 */ /* 0x002fc6000f8e0209 */
[----:B------:R-:W-:Y:S02]  /*0b70*/  P2R R3, PR, RZ, 0x8 ;  /* 0x00000008ff037803 */ /* 0x000fe40000000000 */
[----:B--2---:R-:W-:-:S05]  /*0b80*/  IADD3 R28, P2, PT, R0, UR8, RZ ;  /* 0x00000008001c7c10 */ /* 0x004fca000ff5e0ff */
[----:B------:R-:W-:Y:S02]  /*0b90*/  IMAD.X R29, RZ, RZ, UR9, P2 ;  /* 0x00000009ff1d7e24 */ /* 0x000fe400090e06ff */
[----:B------:R-:W-:Y:S06]  /*0ba0*/  @P3 BRA `(.L_x_17) ;  /* 0x0000000000483947 */ /* 0x000fec0003800000 */
[----:B------:R-:W2:Y:S01]  /*0bb0*/  LDG.E.U8 R0, desc[UR4][R28.64] ;  /* 0x000000041c007981 */ /* 0x000ea2000c1e1100 */
[----:B------:R-:W-:Y:S01]  /*0bc0*/  MOV R12, 0x437f0000 ;  /* 0x437f0000000c7802 */ /* 0x000fe20000000f00 */
[----:B------:R-:W-:Y:S01]  /*0bd0*/  IMAD.MOV.U32 R7, RZ, RZ, 0x3b808081 ;  /* 0x3b808081ff077424 */ /* 0x000fe200078e00ff */
[----:B------:R-:W-:Y:S03]  /*0be0*/  BSSY.RECONVERGENT B3, `(.L_x_18) ;  /* 0x000000d000037945 */ /* 0x000fe60003800200 */
        /* <DEDUP_REMOVED lines=8> */
[----:B------:R-:W-:Y:S01]  /*0c70*/  IMAD.MOV.U32 R35, RZ, RZ, 0x437f0000 ;  /* 0x437f0000ff237424 */ /* 0x000fe200078e00ff */
[----:B------:R-:W-:-:S07]  /*0c80*/  MOV R36, 0xca0 ;  /* 0x00000ca000247802 */ /* 0x000fce0000000f00 */
[----:B------:R-:W-:Y:S05]  /*0c90*/  CALL.REL.NOINC `($__internal_2_$__cuda_sm3x_div_rn_noftz_f32_slowpath) ;  /* 0x0000003c00987944 */ /* 0x000fea0003c00000 */
[----:B------:R-:W-:-:S07]  /*0ca0*/  IMAD.MOV.U32 R0, RZ, RZ, R58 ;  /* 0x000000ffff007224 */ /* 0x000fce00078e003a */
.L_x_19:
[----:B------:R-:W-:Y:S05]  /*0cb0*/  BSYNC.RECONVERGENT B3 ;  /* 0x0000000000037941 */ /* 0x000fea0003800200 */
.L_x_18:
[----:B------:R-:W-:-:S07]  /*0cc0*/  FADD R11, R11, R0 ;  /* 0x000000000b0b7221 */ /* 0x000fce0000000000 */
.L_x_17:
[----:B------:R-:W-:Y:S05]  /*0cd0*/  BSYNC.RECONVERGENT B2 ;  /* 0x0000000000027941 */ /* 0x000fea0003800200 */
.L_x_16:
[----:B------:R-:W0:Y:S01]  /*0ce0*/  LDCU.64 UR6, c[0x0][0x380] ;  /* 0x00007000ff0677ac */ /* 0x000e220008000a00 */
[C---:B------:R-:W-:Y:S01]  /*0cf0*/  LOP3.LUT R0, R2.reuse, R5, RZ, 0xfc, !PT ;  /* 0x0000000502007212 */ /* 0x040fe200078efcff */
[----:B------:R-:W-:Y:S01]  /*0d00*/  BSSY.RECONVERGENT B2, `(.L_x_20) ;  /* 0x000001f000027945 */ /* 0x000fe20003800200 */
[----:B------:R-:W1:Y:S02]  /*0d10*/  LDCU UR8, c[0x0][0x388] ;  /* 0x00007100ff0877ac */ /* 0x000e640008000800 */
[----:B------:R-:W-:Y:S01]  /*0d20*/  SHF.R.U32.HI R0, RZ, 0x1f, R0 ;  /* 0x0000001fff007819 */ /* 0x000fe20000011600 */
        /* <DEDUP_REMOVED lines=26> */
.L_x_23:
[----:B------:R-:W-:Y:S05]  /*0ed0*/  BSYNC.RECONVERGENT B3 ;  /* 0x0000000000037941 */ /* 0x000fea0003800200 */
.L_x_22:
[----:B------:R-:W-:-:S07]  /*0ee0*/  FADD R11, R11, R0 ;  /* 0x000000000b0b7221 */ /* 0x000fce0000000000 */
.L_x_21:
[----:B------:R-:W-:Y:S05]  /*0ef0*/  BSYNC.RECONVERGENT B2 ;  /* 0x0000000000027941 */ /* 0x000fea0003800200 */
.L_x_20:
        /* <DEDUP_REMOVED lines=11> */
[----:B------:R-:W-:-:S03]  /*0fb0*/  P2R R0, PR, RZ, 0x4 ;  /* 0x00000004ff007803 */ /* 0x000fc60000000000 */
[----:B------:R-:W-:-:S06]  /*0fc0*/  IMAD.X R25, RZ, RZ, UR11, P1 ;  /* 0x0000000bff197e24 */ /* 0x000fcc00088e06ff */
[----:B------:R-:W-:Y:S05]  /*0fd0*/  @P2 BRA `(.L_x_25) ;  /* 0x0000000000482947 */ /* 0x000fea0003800000 */
        /* <DEDUP_REMOVED lines=15> */
[----:B------:R-:W-:-:S07]  /*10d0*/  MOV R12, R58 ;  /* 0x0000003a000c7202 */ /* 0x000fce0000000f00 */
.L_x_27:
[----:B------:R-:W-:Y:S05]  /*10e0*/  BSYNC.RECONVERGENT B3 ;  /* 0x0000000000037941 */ /* 0x000fea0003800200 */
.L_x_26:
[----:B------:R-:W-:-:S07]  /*10f0*/  FADD R11, R11, R12 ;  /* 0x0000000c0b0b7221 */ /* 0x000fce0000000000 */
.L_x_25:
[----:B------:R-:W-:Y:S05]  /*1100*/  BSYNC.RECONVERGENT B2 ;  /* 0x0000000000027941 */ /* 0x000fea0003800200 */
.L_x_24:
        /* <DEDUP_REMOVED lines=15> */
[----:B------:R-:W-:Y:S02]  /*1200*/  HFMA2 R13, -RZ, RZ, 3.748046875, 0 ;  /* 0x437f0000ff0d7431 */ /* 0x000fe400000001ff */
        /* <DEDUP_REMOVED lines=14> */
.L_x_31:
[----:B------:R-:W-:Y:S05]  /*12f0*/  BSYNC.RECONVERGENT B3 ;  /* 0x0000000000037941 */ /* 0x000fea0003800200 */
.L_x_30:
[----:B------:R-:W-:-:S07]  /*1300*/  FADD R11, R11, R12 ;  /* 0x0000000c0b0b7221 */ /* 0x000fce0000000000 */
.L_x_29:
[----:B------:R-:W-:Y:S05]  /*1310*/  BSYNC.RECONVERGENT B2 ;  /* 0x0000000000027941 */ /* 0x000fea0003800200 */
.L_x_28:
[----:B------:R-:W0:Y:S01]  /*1320*/  LDCU.64 UR6, c[0x0][0x380] ;  /* 0x00007000ff0677ac */ /* 0x000e220008000a00 */
[----:B------:R-:W-:Y:S01]  /*1330*/  IADD3 R7, PT, PT, R5, 0x1, RZ ;  /* 0x0000000105077810 */ /* 0x000fe20007ffe0ff */
[----:B------:R-:W-:Y:S01]  /*1340*/  VIADD R14, R8, 0xffffffff ;  /* 0xffffffff080e7836 */ /* 0x000fe20000000000 */
[----:B------:R-:W-:Y:S01]  /*1350*/  BSSY.RECONVERGENT B2, `(.L_x_32) ;  /* 0x000001f000027945 */ /* 0x000fe20003800200 */
[----:B------:R-:W1:Y:S01]  /*1360*/  LDCU UR8, c[0x0][0x388] ;  /* 0x00007100ff0877ac */ /* 0x000e620008000800 */
[----:B------:R-:W2:Y:S01]  /*1370*/  LDCU.64 UR10, c[0x0][0x390] ;  /* 0x00007200ff0a77ac */ /* 0x000ea20008000a00 */
[----:B0-----:R-:W-:-:S04]  /*1380*/  IMAD R12, R14, UR6, R7 ;  /* 0x000000060e0c7c24 */ /* 0x001fc8000f8e0207 */
[----:B-1----:R-:W-:-:S05]  /*1390*/  IMAD R12, R12, UR8, R9 ;  /* 0x000000080c0c7c24 */ /* 0x002fca000f8e0209 */
[----:B--2---:R-:W-:-:S05]  /*13a0*/  IADD3 R20, P0, PT, R12, UR10, RZ ;  /* 0x0000000a0c147c10 */ /* 0x004fca000ff1e0ff */
[----:B------:R-:W-:Y:S01]  /*13b0*/  IMAD.X R21, RZ, RZ, UR11, P0 ;  /* 0x0000000bff157e24 */ /* 0x000fe200080e06ff */
[----:B------:R-:W-:Y:S02]  /*13c0*/  ISETP.GE.U32.AND P0, PT, R7, UR6, PT ;  /* 0x0000000607007c0c */ /* 0x000fe4000bf06070 */
[C---:B------:R-:W-:Y:S02]  /*13d0*/  LOP3.LUT R7, R14.reuse, R7, RZ, 0xfc, !PT ;  /* 0x000000070e077212 */ /* 0x040fe400078efcff */
[----:B------:R-:W-:Y:S02]  /*13e0*/  ISETP.GE.U32.OR P0, PT, R14, UR7, P0 ;  /* 0x000000070e007c0c */ /* 0x000fe40008706470 */
[----:B------:R-:W-:-:S04]  /*13f0*/  SHF.R.U32.HI R7, RZ, 0x1f, R7 ;  /* 0x0000001fff077819 */ /* 0x000fc80000011607 */
[----:B------:R-:W-:-:S13]  /*1400*/  ISETP.EQ.U32.OR P0, PT, R7, 0x1, P0 ;  /* 0x000000010700780c */ /* 0x000fda0000702470 */
        /* <DEDUP_REMOVED lines=17> */
.L_x_35:
[----:B------:R-:W-:Y:S05]  /*1520*/  BSYNC.RECONVERGENT B3 ;  /* 0x0000000000037941 */ /* 0x000fea0003800200 */
.L_x_34:
[----:B------:R-:W-:-:S07]  /*1530*/  FADD R11, R11, R12 ;  /* 0x0000000c0b0b7221 */ /* 0x000fce0000000000 */
.L_x_33:
[----:B------:R-:W-:Y:S05]  /*1540*/  BSYNC.RECONVERGENT B2 ;  /* 0x0000000000027941 */ /* 0x000fea0003800200 */
.L_x_32:
[----:B------:R-:W0:Y:S01]  /*1550*/  LDCU.64 UR6, c[0x0][0x380] ;  /* 0x00007000ff0677ac */ /* 0x000e220008000a00 */
[----:B------:R-:W-:Y:S01]  /*1560*/  VIADD R7, R5, 0x1 ;  /* 0x0000000105077836 */ /* 0x000fe20000000000 */
[----:B------:R-:W-:Y:S01]  /*1570*/  BSSY.RECONVERGENT B2, `(.L_x_36) ;  /* 0x000001e000027945 */ /* 0x000fe20003800200 */
[----:B------:R-:W1:Y:S01]  /*1580*/  LDCU UR8, c[0x0][0x388] ;  /* 0x00007100ff0877ac */ /* 0x000e620008000800 */
[----:B------:R-:W2:Y:S01]  /*1590*/  LDCU.64 UR10, c[0x0][0x390] ;  /* 0x00007200ff0a77ac */ /* 0x000ea20008000a00 */
[----:B0-----:R-:W-:-:S04]  /*15a0*/  IMAD R12, R8, UR6, R7 ;  /* 0x00000006080c7c24 */ /* 0x001fc8000f8e0207 */
[----:B-1----:R-:W-:-:S05]  /*15b0*/  IMAD R12, R12, UR8, R9 ;  /* 0x000000080c0c7c24 */ /* 0x002fca000f8e0209 */
[----:B--2---:R-:W-:Y:S02]  /*15c0*/  IADD3 R18, P1, PT, R12, UR10, RZ ;  /* 0x0000000a0c127c10 */ /* 0x004fe4000ff3e0ff */
[----:B------:R-:W-:-:S03]  /*15d0*/  SHF.R.U32.HI R12, RZ, 0x1f, R7 ;  /* 0x0000001fff0c7819 */ /* 0x000fc60000011607 */
[----:B------:R-:W-:Y:S01]  /*15e0*/  IMAD.X R19, RZ, RZ, UR11, P1 ;  /* 0x0000000bff137e24 */ /* 0x000fe200088e06ff */
[----:B------:R-:W-:-:S04]  /*15f0*/  ISETP.GE.U32.AND P1, PT, R7, UR6, PT ;  /* 0x0000000607007c0c */ /* 0x000fc8000bf26070 */
[----:B------:R-:W-:-:S04]  /*1600*/  ISETP.GE.U32.OR P1, PT, R8, UR7, P1 ;  /* 0x0000000708007c0c */ /* 0x000fc80008f26470 */
[----:B------:R-:W-:-:S13]  /*1610*/  ISETP.EQ.U32.OR P1, PT, R12, 0x1, P1 ;  /* 0x000000010c00780c */ /* 0x000fda0000f22470 */
[----:B------:R-:W-:Y:S05]  /*1620*/  @P1 BRA `(.L_x_37) ;  /* 0x0000000000481947 */ /* 0x000fea0003800000 */
[----:B------:R-:W2:Y:S01]  /*1630*/  LDG.E.U8 R7, desc[UR4][R18.64] ;  /* 0x0000000412077981 */ /* 0x000ea2000c1e1100 */
[----:B------:R-:W-:Y:S02]  /*1640*/  HFMA2 R12, -RZ, RZ, 0.9375, -7.688999176025390625e-06 ;  /* 0x3b808081ff0c7431 */ /* 0x000fe400000001ff */
        /* <DEDUP_REMOVED lines=14> */
.L_x_39:
[----:B------:R-:W-:Y:S05]  /*1730*/  BSYNC.RECONVERGENT B3 ;  /* 0x0000000000037941 */ /* 0x000fea0003800200 */
.L_x_38:
[----:B------:R-:W-:-:S07]  /*1740*/  FADD R11, R11, R12 ;  /* 0x0000000c0b0b7221 */ /* 0x000fce0000000000 */
.L_x_37:
[----:B------:R-:W-:Y:S05]  /*1750*/  BSYNC.RECONVERGENT B2 ;  /* 0x0000000000027941 */ /* 0x000fea0003800200 */
.L_x_36:
        /* <DEDUP_REMOVED lines=30> */
.L_x_43:
[----:B------:R-:W-:Y:S05]  /*1940*/  BSYNC.RECONVERGENT B3 ;  /* 0x0000000000037941 */ /* 0x000fea0003800200 */
.L_x_42:
[----:B------:R-:W-:-:S07]  /*1950*/  FADD R11, R11, R10 ;  /* 0x0000000a0b0b7221 */ /* 0x000fce0000000000 */
.L_x_41:
[----:B------:R-:W-:Y:S05]  /*1960*/  BSYNC.RECONVERGENT B2 ;  /* 0x0000000000027941 */ /* 0x000fea0003800200 */
.L_x_40:
[----:B------:R-:W0:Y:S01]  /*1970*/  LDCU UR6, c[0x0][0x380] ;  /* 0x00007000ff0677ac */ /* 0x000e220008000800 */
[----:B------:R-:W-:Y:S01]  /*1980*/  FMUL R34, R11, R50 ;  /* 0x000000320b227220 */ /* 0x000fe20000400000 */
[----:B------:R-:W-:Y:S01]  /*1990*/  IMAD.MOV.U32 R10, RZ, RZ, 0x3de38e39 ;  /* 0x3de38e39ff0a7424 */ /* 0x000fe200078e00ff */
[----:B------:R-:W-:Y:S01]  /*19a0*/  BSSY.RECONVERGENT B2, `(.L_x_44) ;  /* 0x0000010000027945 */ /* 0x000fe20003800200 */
[----:B------:R-:W1:Y:S01]  /*19b0*/  LDCU UR7, c[0x0][0x388] ;  /* 0x00007100ff0777ac */ /* 0x000e620008000800 */
[----:B------:R-:W-:Y:S01]  /*19c0*/  IMAD.MOV.U32 R7, RZ, RZ, 0x41100000 ;  /* 0x41100000ff077424 */ /* 0x000fe200078e00ff */
[----:B------:R-:W2:Y:S03]  /*19d0*/  FCHK P3, R34, 9 ;  /* 0x4110000022007902 */ /* 0x000ea60000060000 */
[----:B------:R-:W-:-:S04]  /*19e0*/  FFMA R7, R10, -R7, 1 ;  /* 0x3f8000000a077423 */ /* 0x000fc80000000807 */
[----:B------:R-:W-:-:S04]  /*19f0*/  FFMA R49, R7, R10, 0.11111111193895339966 ;  /* 0x3de38e3907317423 */ /* 0x000fc8000000000a */
[----:B------:R-:W-:Y:S01]  /*1a00*/  FFMA R10, R34, R49, RZ ;  /* 0x00000031220a7223 */ /* 0x000fe200000000ff */
[----:B0-----:R-:W-:-:S03]  /*1a10*/  IMAD R8, R8, UR6, R5 ;  /* 0x0000000608087c24 */ /* 0x001fc6000f8e0205 */
[----:B------:R-:W-:Y:S01]  /*1a20*/  FFMA R11, R10, -9, R34 ;  /* 0xc11000000a0b7823 */ /* 0x000fe20000000022 */
[----:B-1----:R-:W-:-:S03]  /*1a30*/  IMAD R7, R8, UR7, R9 ;  /* 0x0000000708077c24 */ /* 0x002fc6000f8e0209 */
[----:B------:R-:W-:Y:S01]  /*1a40*/  FFMA R49, R49, R11, R10 ;  /* 0x0000000b31317223 */ /* 0x000fe2000000000a */
[----:B--2---:R-:W-:Y:S06]  /*1a50*/  @!P3 BRA `(.L_x_45) ;  /* 0x000000000010b947 */ /* 0x004fec0003800000 */
[----:B------:R-:W-:Y:S01]  /*1a60*/  HFMA2 R35, -RZ, RZ, 2.53125, 0 ;  /* 0x41100000ff237431 */ /* 0x000fe200000001ff */
[----:B------:R-:W-:-:S07]  /*1a70*/  MOV R36, 0x1a90 ;  /* 0x00001a9000247802 */ /* 0x000fce0000000f00 */
[----:B------:R-:W-:Y:S05]  /*1a80*/  CALL.REL.NOINC `($__internal_2_$__cuda_sm3x_div_rn_noftz_f32_slowpath) ;  /* 0x00000030001c7944 */ /* 0x000fea0003c00000 */
[----:B------:R-:W-:-:S07]  /*1a90*/  IMAD.MOV.U32 R49, RZ, RZ, R58 ;  /* 0x000000ffff317224 */ /* 0x000fce00078e003a */
.L_x_45:
[----:B------:R-:W-:Y:S05]  /*1aa0*/  BSYNC.RECONVERGENT B2 ;  /* 0x0000000000027941 */ /* 0x000fea0003800200 */
.L_x_44:
[----:B------:R-:W0:Y:S01]  /*1ab0*/  LDCU.64 UR6, c[0x0][0x398] ;  /* 0x00007300ff0677ac */ /* 0x000e220008000a00 */
[----:B------:R-:W1:Y:S01]  /*1ac0*/  F2F.F64.F32 R10, R49 ;  /* 0x00000031000a7310 */ /* 0x000e620000201800 */
[----:B------:R-:W-:Y:S01]  /*1ad0*/  BSSY.RECONVERGENT B0, `(.L_x_46) ;  /* 0x0000076000007945 */ /* 0x000fe20003800200 */
[----:B------:R-:W-:Y:S01]  /*1ae0*/  UMOV UR8, 0x14141414 ;  /* 0x1414141400087882 */ /* 0x000fe20000000000 */
[----:B------:R-:W-:Y:S01]  /*1af0*/  UMOV UR9, 0x3f941414 ;  /* 0x3f94141400097882 */ /* 0x000fe20000000000 */
[----:B0-----:R-:W-:Y:S01]  /*1b00*/  IADD3 R12, P3, PT, R7, UR6, RZ ;  /* 0x00000006070c7c10 */ /* 0x001fe2000ff7e0ff */
[----:B------:R-:W-:-:S04]  /*1b10*/  FMUL R7, R49, 255 ;  /* 0x437f000031077820 */ /* 0x000fc80000400000 */
[----:B------:R-:W-:Y:S02]  /*1b20*/  IMAD.X R13, RZ, RZ, UR7, P3 ;  /* 0x00000007ff0d7e24 */ /* 0x000fe400098e06ff */
[----:B------:R-:W0:Y:S01]  /*1b30*/  F2I.U32.TRUNC.NTZ R7, R7 ;  /* 0x0000000700077305 */ /* 0x000e22000020f000 */
[----:B-1----:R-:W-:Y:S02]  /*1b40*/  DSETP.GEU.AND P3, PT, R10, UR8, PT ;  /* 0x000000080a007e2a */ /* 0x002fe4000bf6e000 */
[----:B0-----:R0:W-:-:S12]  /*1b50*/  STG.E.U8 desc[UR4][R12.64], R7 ;  /* 0x000000070c007986 */ /* 0x0011d8000c101104 */
[----:B------:R-:W-:Y:S05]  /*1b60*/  @P3 BRA `(.L_x_47) ;  /* 0x0000000400b03947 */ /* 0x000fea0003800000 */
[----:B------:R-:W-:-:S13]  /*1b70*/  ISETP.NE.AND P3, PT, R9, RZ, PT ;  /* 0x000000ff0900720c */ /* 0x000fda0003f65270 */
[----:B------:R-:W-:Y:S05]  /*1b80*/  @!P3 EXIT ;  /* 0x000000000000b94d */ /* 0x000fea0003800000 */
[----:B0-----:R-:W0:Y:S01]  /*1b90*/  LDC R7, c[0x0][0x388] ;  /* 0x0000e200ff077b82 */ /* 0x001e220000000800 */
[----:B------:R-:W-:Y:S01]  /*1ba0*/  IMAD.MOV.U32 R10, RZ, RZ, RZ ;  /* 0x000000ffff0a7224 */ /* 0x000fe200078e00ff */
[----:B0-----:R-:W-:-:S04]  /*1bb0*/  IADD3 R11, PT, PT, R7, -0x2, RZ ;  /* 0xfffffffe070b7810 */ /* 0x001fc80007ffe0ff */
[----:B------:R-:W-:-:S13]  /*1bc0*/  ISETP.GE.U32.AND P3, PT, R11, 0x7, PT ;  /* 0x000000070b00780c */ /* 0x000fda0003f66070 */
[----:B------:R-:W-:Y:S05]  /*1bd0*/  @!P3 BRA `(.L_x_48) ;  /* 0x00000000009cb947 */ /* 0x000fea0003800000 */
[----:B------:R-:W-:Y:S01]  /*1be0*/  LOP3.LUT R42, R9, 0xfffffff8, RZ, 0xc0, !PT ;  /* 0xfffffff8092a7812 */ /* 0x000fe200078ec0ff */
[----:B------:R-:W-:-:S04]  /*1bf0*/  IMAD R44, R8, R7, 0x3 ;  /* 0x00000003082c7424 */ /* 0x000fc800078e0207 */
[----:B------:R-:W-:-:S07]  /*1c00*/  IMAD.MOV R43, RZ, RZ, -R42 ;  /* 0x000000ffff2b7224 */ /* 0x000fce00078e0a2a */
.L_x_49:
[C---:B0-----:R-:W-:Y:S01]  /*1c10*/  IADD3 R8, P3, PT, R44.reuse, UR6, RZ ;  /* 0x000000062c087c10 */ /* 0x041fe2000ff7e0ff */
[C---:B------:R-:W-:Y:S01]  /*1c20*/  VIADD R10, R44.reuse, 0xfffffffd ;  /* 0xfffffffd2c0a7836 */ /* 0x040fe20000000000 */
[C---:B------:R-:W-:Y:S01]  /*1c30*/  IADD3 R12, PT, PT, R44.reuse, -0x2, RZ ;  /* 0xfffffffe2c0c7810 */ /* 0x040fe20007ffe0ff */
[C---:B------:R-:W-:Y:S01]  /*1c40*/  VIADD R38, R44.reuse, 0xffffffff ;  /* 0xffffffff2c267836 */ /* 0x040fe20000000000 */
[----:B------:R-:W-:Y:S01]  /*1c50*/  IADD3.X R9, PT, PT, RZ, UR7, RZ, P3, !PT ;  /* 0x00000007ff097c10 */ /* 0x000fe20009ffe4ff */
[----:B------:R-:W-:Y:S01]  /*1c60*/  VIADD R36, R44, 0x1 ;  /* 0x000000012c247836 */ /* 0x000fe20000000000 */
[----:B------:R-:W-:Y:S01]  /*1c70*/  IADD3 R10, P3, PT, R10, UR6, RZ ;  /* 0x000000060a0a7c10 */ /* 0x000fe2000ff7e0ff */
[C---:B------:R-:W-:Y:S01]  /*1c80*/  VIADD R14, R44.reuse, 0x3 ;  /* 0x000000032c0e7836 */ /* 0x040fe20000000000 */
[C---:B------:R-:W-:Y:S01]  /*1c90*/  IADD3 R34, PT, PT, R44.reuse, 0x2, RZ ;  /* 0x000000022c227810 */ /* 0x040fe20007ffe0ff */
[----:B------:R-:W-:Y:S01]  /*1ca0*/  VIADD R40, R44, 0x4 ;  /* 0x000000042c287836 */ /* 0x000fe20000000000 */
[----:B------:R-:W-:Y:S01]  /*1cb0*/  IADD3 R43, PT, PT, R43, 0x8, RZ ;  /* 0x000000082b2b7810 */ /* 0x000fe20007ffe0ff */
[----:B------:R-:W-:Y:S01]  /*1cc0*/  IMAD.X R11, RZ, RZ, UR7, P3 ;  /* 0x00000007ff0b7e24 */ /* 0x000fe200098e06ff */
[----:B------:R-:W-:Y:S01]  /*1cd0*/  IADD3 R12, P3, PT, R12, UR6, RZ ;  /* 0x000000060c0c7c10 */ /* 0x000fe2000ff7e0ff */
[----:B------:R-:W-:-:S03]  /*1ce0*/  VIADD R44, R44, 0x8 ;  /* 0x000000082c2c7836 */ /* 0x000fc60000000000 */
[----:B------:R0:W-:Y:S01]  /*1cf0*/  STG.E.U8 desc[UR4][R10.64], RZ ;  /* 0x000000ff0a007986 */ /* 0x0001e2000c101104 */
[----:B------:R-:W-:Y:S01]  /*1d00*/  IMAD.X R13, RZ, RZ, UR7, P3 ;  /* 0x00000007ff0d7e24 */ /* 0x000fe200098e06ff */
[----:B------:R-:W-:-:S04]  /*1d10*/  IADD3 R38, P3, PT, R38, UR6, RZ ;  /* 0x0000000626267c10 */ /* 0x000fc8000ff7e0ff */
[----:B------:R-:W-:Y:S01]  /*1d20*/  IADD3.X R39, PT, PT, RZ, UR7, RZ, P3, !PT ;  /* 0x00000007ff277c10 */ /* 0x000fe20009ffe4ff */
[----:B------:R0:W-:Y:S01]  /*1d30*/  STG.E.U8 desc[UR4][R12.64], RZ ;  /* 0x000000ff0c007986 */ /* 0x0001e2000c101104 */
[----:B------:R-:W-:-:S03]  /*1d40*/  IADD3 R36, P3, PT, R36, UR6, RZ ;  /* 0x0000000624247c10 */ /* 0x000fc6000ff7e0ff */
[----:B------:R0:W-:Y:S02]  /*1d50*/  STG.E.U8 desc[UR4][R38.64], RZ ;  /* 0x000000ff26007986 */ /* 0x0001e4000c101104 */
[----:B------:R-:W-:Y:S01]  /*1d60*/  IMAD.X R37, RZ, RZ, UR7, P3 ;  /* 0x00000007ff257e24 */ /* 0x000fe200098e06ff */
[----:B------:R-:W-:Y:S01]  /*1d70*/  IADD3 R34, P3, PT, R34, UR6, RZ ;  /* 0x0000000622227c10 */ /* 0x000fe2000ff7e0ff */
[----:B------:R0:W-:Y:S04]  /*1d80*/  STG.E.U8 desc[UR4][R8.64], RZ ;  /* 0x000000ff08007986 */ /* 0x0001e8000c101104 */
[----:B------:R-:W-:Y:S01]  /*1d90*/  IMAD.X R35, RZ, RZ, UR7, P3 ;  /* 0x00000007ff237e24 */ /* 0x000fe200098e06ff */
[----:B------:R-:W-:Y:S01]  /*1da0*/  IADD3 R14, P3, PT, R14, UR6, RZ ;  /* 0x000000060e0e7c10 */ /* 0x000fe2000ff7e0ff */
[----:B------:R0:W-:Y:S03]  /*1db0*/  STG.E.U8 desc[UR4][R36.64], RZ ;  /* 0x000000ff24007986 */ /* 0x0001e6000c101104 */
[----:B------:R-:W-:Y:S01]  /*1dc0*/  IADD3.X R15, PT, PT, RZ, UR7, RZ, P3, !PT ;  /* 0x00000007ff0f7c10 */ /* 0x000fe20009ffe4ff */
[----:B------:R0:W-:Y:S01]  /*1dd0*/  STG.E.U8 desc[UR4][R34.64], RZ ;  /* 0x000000ff22007986 */ /* 0x0001e2000c101104 */
[----:B------:R-:W-:-:S03]  /*1de0*/  IADD3 R40, P3, PT, R40, UR6, RZ ;  /* 0x0000000628287c10 */ /* 0x000fc6000ff7e0ff */
[----:B------:R0:W-:Y:S02]  /*1df0*/  STG.E.U8 desc[UR4][R14.64], RZ ;  /* 0x000000ff0e007986 */ /* 0x0001e4000c101104 */
[----:B------:R-:W-:Y:S01]  /*1e00*/  IMAD.X R41, RZ, RZ, UR7, P3 ;  /* 0x00000007ff297e24 */ /* 0x000fe200098e06ff */
[----:B------:R-:W-:-:S04]  /*1e10*/  ISETP.NE.AND P3, PT, R43, RZ, PT ;  /* 0x000000ff2b00720c */ /* 0x000fc80003f65270 */
[----:B------:R0:W-:Y:S09]  /*1e20*/  STG.E.U8 desc[UR4][R40.64], RZ ;  /* 0x000000ff28007986 */ /* 0x0001f2000c101104 */
[----:B------:R-:W-:Y:S05]  /*1e30*/  @P3 BRA `(.L_x_49) ;  /* 0xfffffffc00743947 */ /* 0x000fea000383ffff */
[----:B0-----:R-:W-:-:S07]  /*1e40*/  IMAD.MOV.U32 R10, RZ, RZ, R42 ;  /* 0x000000ffff0a7224 */ /* 0x001fce00078e002a */
.L_x_48:
[----:B------:R-:W-:-:S04]  /*1e50*/  IADD3 R36, PT, PT, R7, -0x1, RZ ;  /* 0xffffffff07247810 */ /* 0x000fc80007ffe0ff */
[----:B------:R-:W-:-:S13]  /*1e60*/  LOP3.LUT P3, RZ, R36, 0x7, RZ, 0xc0, !PT ;  /* 0x0000000724ff7812 */ /* 0x000fda000786c0ff */
[----:B------:R-:W-:Y:S05]  /*1e70*/  @!P3 BRA `(.L_x_47) ;  /* 0x0000000000ecb947 */ /* 0x000fea0003800000 */
[----:B------:R-:W-:-:S04]  /*1e80*/  LOP3.LUT R8, R36, 0x7, RZ, 0xc0, !PT ;  /* 0x0000000724087812 */ /* 0x000fc800078ec0ff */
[----:B------:R-:W-:-:S13]  /*1e90*/  ISETP.GE.U32.AND P3, PT, R8, 0x4, PT ;  /* 0x000000040800780c */ /* 0x000fda0003f66070 */
[----:B------:R-:W-:Y:S05]  /*1ea0*/  @!P3 BRA `(.L_x_50) ;  /* 0x00000000005cb947 */ /* 0x000fea0003800000 */
[----:B------:R-:W0:Y:S01]  /*1eb0*/  S2R R9, SR_TID.Y ;  /* 0x0000000000097919 */ /* 0x000e220000002200 */
[----:B------:R-:W0:Y:S01]  /*1ec0*/  S2UR UR8, SR_CTAID.Y ;  /* 0x00000000000879c3 */ /* 0x000e220000002600 */
[----:B------:R-:W1:Y:S07]  /*1ed0*/  LDCU UR9, c[0x0][0x380] ;  /* 0x00007000ff0977ac */ /* 0x000e6e0008000800 */
[----:B------:R-:W0:Y:S02]  /*1ee0*/  LDC R8, c[0x0][0x364] ;  /* 0x0000d900ff087b82 */ /* 0x000e240000000800 */
[----:B0-----:R-:W-:-:S04]  /*1ef0*/  IMAD R8, R8, UR8, R9 ;  /* 0x0000000808087c24 */ /* 0x001fc8000f8e0209 */
[----:B-1----:R-:W-:-:S04]  /*1f00*/  IMAD R8, R8, UR9, R5 ;  /* 0x0000000908087c24 */ /* 0x002fc8000f8e0205 */
[----:B------:R-:W-:Y:S02]  /*1f10*/  IMAD R11, R8, R7, R10 ;  /* 0x00000007080b7224 */ /* 0x000fe400078e020a */
[----:B------:R-:W-:Y:S02]  /*1f20*/  VIADD R10, R10, 0x4 ;  /* 0x000000040a0a7836 */ /* 0x000fe40000000000 */
[C---:B------:R-:W-:Y:S01]  /*1f30*/  VIADD R12, R11.reuse, 0x1 ;  /* 0x000000010b0c7836 */ /* 0x040fe20000000000 */
[C---:B------:R-:W-:Y:S01]  /*1f40*/  IADD3 R8, P3, PT, R11.reuse, UR6, RZ ;  /* 0x000000060b087c10 */ /* 0x040fe2000ff7e0ff */
[C---:B------:R-:W-:Y:S01]  /*1f50*/  VIADD R14, R11.reuse, 0x2 ;  /* 0x000000020b0e7836 */ /* 0x040fe20000000000 */
[----:B------:R-:W-:-:S03]  /*1f60*/  IADD3 R11, PT, PT, R11, 0x3, RZ ;  /* 0x000000030b0b7810 */ /* 0x000fc60007ffe0ff */
[----:B------:R-:W-:Y:S01]  /*1f70*/  IMAD.X R9, RZ, RZ, UR7, P3 ;  /* 0x00000007ff097e24 */ /* 0x000fe200098e06ff */
[----:B------:R-:W-:-:S04]  /*1f80*/  IADD3 R12, P3, PT, R12, UR6, RZ ;  /* 0x000000060c0c7c10 */ /* 0x000fc8000ff7e0ff */
[----:B------:R-:W-:Y:S01]  /*1f90*/  IADD3.X R13, PT, PT, RZ, UR7, RZ, P3, !PT ;  /* 0x00000007ff0d7c10 */ /* 0x000fe20009ffe4ff */
[----:B------:R0:W-:Y:S01]  /*1fa0*/  STG.E.U8 desc[UR4][R8.64], RZ ;  /* 0x000000ff08007986 */ /* 0x0001e2000c101104 */
[----:B------:R-:W-:-:S03]  /*1fb0*/  IADD3 R14, P3, PT, R14, UR6, RZ ;  /* 0x000000060e0e7c10 */ /* 0x000fc6000ff7e0ff */
[----:B------:R0:W-:Y:S02]  /*1fc0*/  STG.E.U8 desc[UR4][R12.64], RZ ;  /* 0x000000ff0c007986 */ /* 0x0001e4000c101104 */
[----:B------:R-:W-:Y:S01]  /*1fd0*/  IMAD.X R15, RZ, RZ, UR7, P3 ;  /* 0x00000007ff0f7e24 */ /* 0x000fe200098e06ff */
[----:B------:R-:W-:-:S04]  /*1fe0*/  IADD3 R34, P3, PT, R11, UR6, RZ ;  /* 0x000000060b227c10 */ /* 0x000fc8000ff7e0ff */
[----:B------:R0:W-:Y:S01]  /*1ff0*/  STG.E.U8 desc[UR4][R14.64], RZ ;  /* 0x000000ff0e007986 */ /* 0x0001e2000c101104 */
[----:B------:R-:W-:-:S05]  /*2000*/  IMAD.X R35, RZ, RZ, UR7, P3 ;  /* 0x00000007ff237e24 */ /* 0x000fca00098e06ff */
[----:B------:R0:W-:Y:S03]  /*2010*/  STG.E.U8 desc[UR4][R34.64], RZ ;  /* 0x000000ff22007986 */ /* 0x0001e6000c101104 */
.L_x_50:
[----:B------:R-:W-:-:S13]  /*2020*/  LOP3.LUT P3, RZ, R36, 0x3, RZ, 0xc0, !PT ;  /* 0x0000000324ff7812 */ /* 0x000fda000786c0ff */
[----:B------:R-:W-:Y:S05]  /*2030*/  @!P3 BRA `(.L_x_47) ;  /* 0x00000000007cb947 */ /* 0x000fea0003800000 */
[C---:B0-----:R-:W-:Y:S02]  /*2040*/  LOP3.LUT R8, R36.reuse, 0x3, RZ, 0xc0, !PT ;  /* 0x0000000324087812 */ /* 0x041fe400078ec0ff */
[----:B------:R-:W-:Y:S02]  /*2050*/  LOP3.LUT R14, R36, 0x1, RZ, 0xc0, !PT ;  /* 0x00000001240e7812 */ /* 0x000fe400078ec0ff */
[----:B------:R-:W-:-:S13]  /*2060*/  ISETP.NE.AND P3, PT, R8, 0x1, PT ;  /* 0x000000010800780c */ /* 0x000fda0003f65270 */
[----:B------:R-:W-:Y:S05]  /*2070*/  @!P3 BRA `(.L_x_51) ;  /* 0x00000000003cb947 */ /* 0x000fea0003800000 */
[----:B------:R-:W0:Y:S01]  /*2080*/  S2R R9, SR_TID.Y ;  /* 0x0000000000097919 */ /* 0x000e220000002200 */
[----:B------:R-:W0:Y:S01]  /*2090*/  S2UR UR8, SR_CTAID.Y ;  /* 0x00000000000879c3 */ /* 0x000e220000002600 */
[----:B------:R-:W1:Y:S07]  /*20a0*/  LDCU UR9, c[0x0][0x380] ;  /* 0x00007000ff0977ac */ /* 0x000e6e0008000800 */
[----:B------:R-:W0:Y:S02]  /*20b0*/  LDC R8, c[0x0][0x364] ;  /* 0x0000d900ff087b82 */ /* 0x000e240000000800 */
[----:B0-----:R-:W-:-:S04]  /*20c0*/  IMAD R8, R8, UR8, R9 ;  /* 0x0000000808087c24 */ /* 0x001fc8000f8e0209 */
[----:B-1----:R-:W-:-:S04]  /*20d0*/  IMAD R8, R8, UR9, R5 ;  /* 0x0000000908087c24 */ /* 0x002fc8000f8e0205 */
[----:B------:R-:W-:Y:S01]  /*20e0*/  IMAD R11, R8, R7, R10 ;  /* 0x00000007080b7224 */ /* 0x000fe200078e020a */
[----:B------:R-:W-:-:S04]  /*20f0*/  IADD3 R10, PT, PT, R10, 0x2, RZ ;  /* 0x000000020a0a7810 */ /* 0x000fc80007ffe0ff */
[C---:B------:R-:W-:Y:S01]  /*2100*/  IADD3 R8, P3, PT, R11.reuse, UR6, RZ ;  /* 0x000000060b087c10 */ /* 0x040fe2000ff7e0ff */
[----:B------:R-:W-:-:S03]  /*2110*/  VIADD R11, R11, 0x1 ;  /* 0x000000010b0b7836 */ /* 0x000fc60000000000 */
[----:B------:R-:W-:Y:S02]  /*2120*/  IADD3.X R9, PT, PT, RZ, UR7, RZ, P3, !PT ;  /* 0x00000007ff097c10 */ /* 0x000fe40009ffe4ff */
[----:B------:R-:W-:-:S03]  /*2130*/  IADD3 R12, P3, PT, R11, UR6, RZ ;  /* 0x000000060b0c7c10 */ /* 0x000fc6000ff7e0ff */
[----:B------:R0:W-:Y:S02]  /*2140*/  STG.E.U8 desc[UR4][R8.64], RZ ;  /* 0x000000ff08007986 */ /* 0x0001e4000c101104 */
[----:B------:R-:W-:-:S05]  /*2150*/  IMAD.X R13, RZ, RZ, UR7, P3 ;  /* 0x00000007ff0d7e24 */ /* 0x000fca00098e06ff */
[----:B------:R0:W-:Y:S03]  /*2160*/  STG.E.U8 desc[UR4][R12.64], RZ ;  /* 0x000000ff0c007986 */ /* 0x0001e6000c101104 */
.L_x_51:
[----:B------:R-:W-:-:S13]  /*2170*/  ISETP.NE.U32.AND P3, PT, R14, 0x1, PT ;  /* 0x000000010e00780c */ /* 0x000fda0003f65070 */
[----:B------:R-:W-:Y:S05]  /*2180*/  @P3 BRA `(.L_x_47) ;  /* 0x0000000000283947 */ /* 0x000fea0003800000 */
[----:B0-----:R-:W0:Y:S01]  /*2190*/  S2R R9, SR_TID.Y ;  /* 0x0000000000097919 */ /* 0x001e220000002200 */
[----:B------:R-:W0:Y:S01]  /*21a0*/  S2UR UR8, SR_CTAID.Y ;  /* 0x00000000000879c3 */ /* 0x000e220000002600 */
[----:B------:R-:W1:Y:S07]  /*21b0*/  LDCU UR9, c[0x0][0x380] ;  /* 0x00007000ff0977ac */ /* 0x000e6e0008000800 */
[----:B------:R-:W0:Y:S02]  /*21c0*/  LDC R8, c[0x0][0x364] ;  /* 0x0000d900ff087b82 */ /* 0x000e240000000800 */
[----:B0-----:R-:W-:-:S04]  /*21d0*/  IMAD R8, R8, UR8, R9 ;  /* 0x0000000808087c24 */ /* 0x001fc8000f8e0209 */
[----:B-1----:R-:W-:-:S04]  /*21e0*/  IMAD R8, R8, UR9, R5 ;  /* 0x0000000908087c24 */ /* 0x002fc8000f8e0205 */
[----:B------:R-:W-:-:S05]  /*21f0*/  IMAD R8, R8, R7, R10 ;  /* 0x0000000708087224 */ /* 0x000fca00078e020a */
[----:B------:R-:W-:-:S05]  /*2200*/  IADD3 R8, P3, PT, R8, UR6, RZ ;  /* 0x0000000608087c10 */ /* 0x000fca000ff7e0ff */
[----:B------:R-:W-:-:S05]  /*2210*/  IMAD.X R9, RZ, RZ, UR7, P3 ;  /* 0x00000007ff097e24 */ /* 0x000fca00098e06ff */
[----:B------:R1:W-:Y:S03]  /*2220*/  STG.E.U8 desc[UR4][R8.64], RZ ;  /* 0x000000ff08007986 */ /* 0x0003e6000c101104 */
.L_x_47:
[----:B------:R-:W-:Y:S05]  /*2230*/  BSYNC.RECONVERGENT B0 ;  /* 0x0000000000007941 */ /* 0x000fea0003800200 */
.L_x_46:
[----:B0-----:R-:W0:Y:S02]  /*2240*/  LDC R7, c[0x0][0x388] ;  /* 0x0000e200ff077b82 */ /* 0x001e240000000800 */
[----:B0-----:R-:W-:-:S13]  /*2250*/  ISETP.NE.AND P3, PT, R7, 0x1, PT ;  /* 0x000000010700780c */ /* 0x001fda0003f65270 */
[----:B------:R-:W-:Y:S05]  /*2260*/  @!P3 EXIT ;  /* 0x000000000000b94d */ /* 0x000fea0003800000 */
[----:B-1----:R-:W0:Y:S01]  /*2270*/  S2R R9, SR_TID.Y ;  /* 0x0000000000097919 */ /* 0x002e220000002200 */
[----:B------:R-:W0:Y:S01]  /*2280*/  S2UR UR6, SR_CTAID.Y ;  /* 0x00000000000679c3 */ /* 0x000e220000002600 */
[----:B------:R-:W-:Y:S01]  /*2290*/  IADD3 R48, PT, PT, -R7, RZ, RZ ;  /* 0x000000ff07307210 */ /* 0x000fe20007ffe1ff */
[----:B------:R-:W1:Y:S06]  /*22a0*/  LDCU.64 UR8, c[0x0][0x398] ;  /* 0x00007300ff0877ac */ /* 0x000e6c0008000a00 */
[----:B------:R-:W0:Y:S08]  /*22b0*/  LDC R8, c[0x0][0x364] ;  /* 0x0000d900ff087b82 */ /* 0x000e300000000800 */
[----:B------:R-:W2:Y:S01]  /*22c0*/  LDC R11, c[0x0][0x380] ;  /* 0x0000e000ff0b7b82 */ /* 0x000ea20000000800 */
[----:B0-----:R-:W-:Y:S01]  /*22d0*/  IMAD R8, R8, UR6, R9 ;  /* 0x0000000608087c24 */ /* 0x001fe2000f8e0209 */
[----:B------:R-:W0:Y:S03]  /*22e0*/  LDCU.64 UR6, c[0x0][0x390] ;  /* 0x00007200ff0677ac */ /* 0x000e260008000a00 */
[----:B--2---:R-:W-:-:S02]  /*22f0*/  IMAD R10, R8, R11, -R11 ;  /* 0x0000000b080a7224 */ /* 0x004fc400078e0a0b */
[----:B------:R-:W-:Y:S02]  /*2300*/  IMAD R8, R8, R11, R5 ;  /* 0x0000000b08087224 */ /* 0x000fe400078e0205 */
[----:B------:R-:W-:Y:S02]  /*2310*/  IMAD.IADD R10, R5, 0x1, R10 ;  /* 0x00000001050a7824 */ /* 0x000fe400078e020a */
[C---:B------:R-:W-:Y:S02]  /*2320*/  VIADD R14, R8.reuse, 0xffffffff ;  /* 0xffffffff080e7836 */ /* 0x040fe40000000000 */
[C---:B------:R-:W-:Y:S02]  /*2330*/  IMAD.IADD R13, R8.reuse, 0x1, R11 ;  /* 0x00000001080d7824 */ /* 0x040fe400078e020b */
[----:B------:R-:W-:Y:S01]  /*2340*/  IMAD R15, R8, R7, RZ ;  /* 0x00000007080f7224 */ /* 0x000fe200078e02ff */
[----:B------:R-:W-:Y:S01]  /*2350*/  IADD3 R9, PT, PT, R14, R11, RZ ;  /* 0x0000000b0e097210 */ /* 0x000fe20007ffe0ff */
[----:B------:R-:W-:-:S02]  /*2360*/  VIADD R5, R10, 0xffffffff ;  /* 0xffffffff0a057836 */ /* 0x000fc40000000000 */
[-C--:B------:R-:W-:Y:S01]  /*2370*/  IMAD R12, R10, R7.reuse, RZ ;  /* 0x000000070a0c7224 */ /* 0x080fe200078e02ff */
[-C--:B------:R-:W-:Y:S01]  /*2380*/  IADD3 R11, PT, PT, R15, R7.reuse, RZ ;  /* 0x000000070f0b7210 */ /* 0x080fe20007ffe0ff */
[----:B------:R-:W-:Y:S02]  /*2390*/  VIADD R8, R9, 0x2 ;  /* 0x0000000209087836 */ /* 0x000fe40000000000 */
[-C--:B------:R-:W-:Y:S02]  /*23a0*/  IMAD R14, R14, R7.reuse, RZ ;  /* 0x000000070e0e7224 */ /* 0x080fe400078e02ff */
[-C--:B------:R-:W-:Y:S02]  /*23b0*/  IMAD R13, R13, R7.reuse, RZ ;  /* 0x000000070d0d7224 */ /* 0x080fe400078e02ff */
[-C--:B------:R-:W-:Y:S02]  /*23c0*/  IMAD R10, R5, R7.reuse, RZ ;  /* 0x00000007050a7224 */ /* 0x080fe400078e02ff */
[----:B------:R-:W-:-:S02]  /*23d0*/  IMAD R9, R9, R7, RZ ;  /* 0x0000000709097224 */ /* 0x000fc400078e02ff */
[----:B------:R-:W-:Y:S02]  /*23e0*/  IMAD R8, R8, R7, RZ ;  /* 0x0000000708087224 */ /* 0x000fe400078e02ff */
[----:B01----:R-:W-:-:S07]  /*23f0*/  IMAD.IADD R7, R12, 0x1, R7 ;  /* 0x000000010c077824 */ /* 0x003fce00078e0207 */
.L_x_110:
[----:B------:R-:W-:Y:S01]  /*2400*/  ISETP.NE.AND P3, PT, R6, RZ, PT ;  /* 0x000000ff0600720c */ /* 0x000fe20003f65270 */
[----:B------:R-:W-:Y:S01]  /*2410*/  BSSY.RECONVERGENT B2, `(.L_x_52) ;  /* 0x0000033000027945 */ /* 0x000fe20003800200 */
[----:B0-----:R-:W-:-:S11]  /*2420*/  MOV R5, RZ ;  /* 0x000000ff00057202 */ /* 0x001fd60000000f00 */
[----:B------:R-:W-:Y:S05]  /*2430*/  @P3 BRA `(.L_x_53) ;  /* 0x0000000000c03947 */ /* 0x000fea0003800000 */
[----:B------:R-:W2:Y:S01]  /*2440*/  LDG.E.U8 R5, desc[UR4][R32.64] ;  /* 0x0000000420057981 */ /* 0x000ea2000c1e1100 */
[----:B------:R-:W-:Y:S02]  /*2450*/  HFMA2 R37, -RZ, RZ, 0.9375, -7.688999176025390625e-06 ;  /* 0x3b808081ff257431 */ /* 0x000fe400000001ff */
[----:B------:R-:W-:Y:S01]  /*2460*/  IMAD.MOV.U32 R34, RZ, RZ, 0x437f0000 ;  /* 0x437f0000ff227424 */ /* 0x000fe200078e00ff */
[----:B------:R-:W-:Y:S03]  /*2470*/  BSSY.RECONVERGENT B3, `(.L_x_54) ;  /* 0x000000f000037945 */ /* 0x000fe60003800200 */
[----:B------:R-:W-:Y:S01]  /*2480*/  FFMA R34, R37, -R34, 1 ;  /* 0x3f80000025227423 */ /* 0x000fe20000000822 */
[----:B--2---:R-:W-:-:S03]  /*2490*/  I2FP.F32.U32 R35, R5 ;  /* 0x0000000500237245 */ /* 0x004fc60000201000 */
[----:B------:R-:W-:Y:S02]  /*24a0*/  FFMA R5, R34, R37, 0.0039215688593685626984 ;  /* 0x3b80808122057423 */ /* 0x000fe40000000025 */
[----:B------:R-:W-:-:S04]  /*24b0*/  FMUL R37, R35, R50 ;  /* 0x0000003223257220 */ /* 0x000fc80000400000 */
[----:B------:R-:W0:Y:S01]  /*24c0*/  FCHK P3, R37, 255 ;  /* 0x437f000025007902 */ /* 0x000e220000060000 */
[----:B------:R-:W-:-:S04]  /*24d0*/  FFMA R34, R5, R37, RZ ;  /* 0x0000002505227223 */ /* 0x000fc800000000ff */
[----:B------:R-:W-:-:S04]  /*24e0*/  FFMA R35, R34, -255, R37 ;  /* 0xc37f000022237823 */ /* 0x000fc80000000025 */
[----:B------:R-:W-:Y:S01]  /*24f0*/  FFMA R5, R5, R35, R34 ;  /* 0x0000002305057223 */ /* 0x000fe20000000022 */
[----:B0-----:R-:W-:Y:S06]  /*2500*/  @!P3 BRA `(.L_x_55) ;  /* 0x000000000014b947 */ /* 0x001fec0003800000 */
[----:B------:R-:W-:Y:S01]  /*2510*/  IMAD.MOV.U32 R34, RZ, RZ, R37 ;  /* 0x000000ffff227224 */ /* 0x000fe200078e0025 */
[----:B------:R-:W-:Y:S02]  /*2520*/  MOV R35, 0x437f0000 ;  /* 0x437f000000237802 */ /* 0x000fe40000000f00 */
[----:B------:R-:W-:-:S07]  /*2530*/  MOV R36, 0x2550 ;  /* 0x0000255000247802 */ /* 0x000fce0000000f00 */
[----:B------:R-:W-:Y:S05]  /*2540*/  CALL.REL.NOINC `($__internal_2_$__cuda_sm3x_div_rn_noftz_f32_slowpath) ;  /* 0x00000024006c7944 */ /* 0x000fea0003c00000 */
[----:B------:R-:W-:-:S07]  /*2550*/  IMAD.MOV.U32 R5, RZ, RZ, R58 ;  /* 0x000000ffff057224 */ /* 0x000fce00078e003a */
.L_x_55:
[----:B------:R-:W-:Y:S05]  /*2560*/  BSYNC.RECONVERGENT B3 ;  /* 0x0000000000037941 */ /* 0x000fea0003800200 */
.L_x_54:
[----:B------:R-:W-:-:S04]  /*2570*/  IADD3 R42, P3, PT, R10, UR6, RZ ;  /* 0x000000060a2a7c10 */ /* 0x000fc8000ff7e0ff */
[----:B------:R-:W-:-:S05]  /*2580*/  IADD3.X R43, PT, PT, RZ, UR7, RZ, P3, !PT ;  /* 0x00000007ff2b7c10 */ /* 0x000fca0009ffe4ff */
[----:B------:R-:W2:Y:S01]  /*2590*/  LDG.E.U8 R42, desc[UR4][R42.64] ;  /* 0x000000042a2a7981 */ /* 0x000ea2000c1e1100 */
[----:B------:R-:W0:Y:S01]  /*25a0*/  MUFU.RCP64H R37, 255 ;  /* 0x406fe00000257908 */ /* 0x000e220000001800 */
[----:B------:R-:W-:Y:S01]  /*25b0*/  IMAD.MOV.U32 R40, RZ, RZ, 0x0 ;  /* 0x00000000ff287424 */ /* 0x000fe200078e00ff */
[----:B------:R-:W-:Y:S01]  /*25c0*/  MOV R41, 0x406fe000 ;  /* 0x406fe00000297802 */ /* 0x000fe20000000f00 */
[----:B------:R-:W-:Y:S01]  /*25d0*/  IMAD.MOV.U32 R36, RZ, RZ, 0x1 ;  /* 0x00000001ff247424 */ /* 0x000fe200078e00ff */
[----:B------:R-:W-:Y:S05]  /*25e0*/  BSSY.RECONVERGENT B1, `(.L_x_56) ;  /* 0x0000013000017945 */ /* 0x000fea0003800200 */
[----:B0-----:R-:W-:-:S08]  /*25f0*/  DFMA R34, R36, -R40, 1 ;  /* 0x3ff000002422742b */ /* 0x001fd00000000828 */
[----:B------:R-:W-:-:S08]  /*2600*/  DFMA R34, R34, R34, R34 ;  /* 0x000000222222722b */ /* 0x000fd00000000022 */
[----:B------:R-:W-:-:S08]  /*2610*/  DFMA R34, R36, R34, R36 ;  /* 0x000000222422722b */ /* 0x000fd00000000024 */
[----:B------:R-:W-:-:S08]  /*2620*/  DFMA R40, R34, -R40, 1 ;  /* 0x3ff000002228742b */ /* 0x000fd00000000828 */
[----:B------:R-:W-:Y:S01]  /*2630*/  DFMA R40, R34, R40, R34 ;  /* 0x000000282228722b */ /* 0x000fe20000000022 */
[----:B--2---:R-:W0:Y:S07]  /*2640*/  I2F.F64.U16 R36, R42 ;  /* 0x0000002a00247312 */ /* 0x004e2e0000101800 */
[----:B0-----:R-:W-:Y:S01]  /*2650*/  DMUL R38, R36, R40 ;  /* 0x0000002824267228 */ /* 0x001fe20000000000 */
[----:B------:R-:W-:-:S07]  /*2660*/  FSETP.GEU.AND P3, PT, |R37|, 6.5827683646048100446e-37, PT ;  /* 0x036000002500780b */ /* 0x000fce0003f6e200 */
[----:B------:R-:W-:-:S08]  /*2670*/  DFMA R34, R38, -255, R36 ;  /* 0xc06fe0002622782b */ /* 0x000fd00000000024 */
[----:B------:R-:W-:-:S10]  /*2680*/  DFMA R34, R40, R34, R38 ;  /* 0x000000222822722b */ /* 0x000fd40000000026 */
[----:B------:R-:W-:-:S05]  /*2690*/  FFMA R38, RZ, 3.748046875, R35 ;  /* 0x406fe000ff267823 */ /* 0x000fca0000000023 */
[----:B------:R-:W-:-:S13]  /*26a0*/  FSETP.GT.AND P4, PT, |R38|, 1.469367938527859385e-39, PT ;  /* 0x001000002600780b */ /* 0x000fda0003f84200 */
[----:B------:R-:W-:Y:S05]  /*26b0*/  @P4 BRA P3, `(.L_x_57) ;  /* 0x0000000000144947 */ /* 0x000fea0001800000 */
[----:B------:R-:W-:Y:S01]  /*26c0*/  MOV R35, R37 ;  /* 0x0000002500237202 */ /* 0x000fe20000000f00 */
[----:B------:R-:W-:Y:S01]  /*26d0*/  IMAD.MOV.U32 R38, RZ, RZ, RZ ;  /* 0x000000ffff267224 */ /* 0x000fe200078e00ff */
[----:B------:R-:W-:Y:S02]  /*26e0*/  MOV R37, 0x406fe000 ;  /* 0x406fe00000257802 */ /* 0x000fe40000000f00 */
[----:B------:R-:W-:-:S07]  /*26f0*/  MOV R52, 0x2710 ;  /* 0x0000271000347802 */ /* 0x000fce0000000f00 */
[----:B------:R-:W-:Y:S05]  /*2700*/  CALL.REL.NOINC `($__internal_0_$__cuda_sm20_div_rn_f64_full) ;  /* 0x0000001c00287944 */ /* 0x000fea0003c00000 */
.L_x_57:
[----:B------:R-:W-:Y:S05]  /*2710*/  BSYNC.RECONVERGENT B1 ;  /* 0x0000000000017941 */ /* 0x000fea0003800200 */
.L_x_56:
[----:B------:R-:W0:Y:S02]  /*2720*/  F2F.F32.F64 R34, R34 ;  /* 0x0000002200227310 */ /* 0x000e240000301000 */
[----:B0-----:R-:W-:-:S07]  /*2730*/  FFMA R5, R34, R5, RZ ;  /* 0x0000000522057223 */ /* 0x001fce00000000ff */
.L_x_53:
[----:B------:R-:W-:Y:S05]  /*2740*/  BSYNC.RECONVERGENT B2 ;  /* 0x0000000000027941 */ /* 0x000fea0003800200 */
.L_x_52:
[----:B------:R-:W-:Y:S01]  /*2750*/  ISETP.NE.AND P3, PT, R4, RZ, PT ;  /* 0x000000ff0400720c */ /* 0x000fe20003f65270 */
[----:B------:R-:W-:-:S12]  /*2760*/  BSSY.RECONVERGENT B2, `(.L_x_58) ;  /* 0x0000031000027945 */ /* 0x000fd80003800200 */
[----:B------:R-:W-:Y:S05]  /*2770*/  @P3 BRA `(.L_x_59) ;  /* 0x0000000000bc3947 */ /* 0x000fea0003800000 */
[----:B------:R-:W2:Y:S01]  /*2780*/  LDG.E.U8 R34, desc[UR4][R30.64] ;  /* 0x000000041e227981 */ /* 0x000ea2000c1e1100 */
[----:B------:R-:W-:Y:S01]  /*2790*/  MOV R35, 0x437f0000 ;  /* 0x437f000000237802 */ /* 0x000fe20000000f00 */
[----:B------:R-:W-:Y:S01]  /*27a0*/  IMAD.MOV.U32 R58, RZ, RZ, 0x3b808081 ;  /* 0x3b808081ff3a7424 */ /* 0x000fe200078e00ff */
[----:B------:R-:W-:Y:S03]  /*27b0*/  BSSY.RECONVERGENT B3, `(.L_x_60) ;  /* 0x000000e000037945 */ /* 0x000fe60003800200 */
[----:B------:R-:W-:-:S04]  /*27c0*/  FFMA R37, R58, -R35, 1 ;  /* 0x3f8000003a257423 */ /* 0x000fc80000000823 */
[----:B------:R-:W-:Y:S01]  /*27d0*/  FFMA R58, R37, R58, 0.0039215688593685626984 ;  /* 0x3b808081253a7423 */ /* 0x000fe2000000003a */
[----:B--2---:R-:W-:-:S05]  /*27e0*/  I2FP.F32.U32 R35, R34 ;  /* 0x0000002200237245 */ /* 0x004fca0000201000 */
[----:B------:R-:W-:-:S04]  /*27f0*/  FMUL R36, R35, R50 ;  /* 0x0000003223247220 */ /* 0x000fc80000400000 */
[----:B------:R-:W0:Y:S01]  /*2800*/  FCHK P3, R36, 255 ;  /* 0x437f000024007902 */ /* 0x000e220000060000 */
[----:B------:R-:W-:-:S04]  /*2810*/  FFMA R35, R58, R36, RZ ;  /* 0x000000243a237223 */ /* 0x000fc800000000ff */
[----:B------:R-:W-:-:S04]  /*2820*/  FFMA R34, R35, -255, R36 ;  /* 0xc37f000023227823 */ /* 0x000fc80000000024 */
[----:B------:R-:W-:Y:S01]  /*2830*/  FFMA R58, R58, R34, R35 ;  /* 0x000000223a3a7223 */ /* 0x000fe20000000023 */
[----:B0-----:R-:W-:Y:S06]  /*2840*/  @!P3 BRA `(.L_x_61) ;  /* 0x000000000010b947 */ /* 0x001fec0003800000 */
[----:B------:R-:W-:Y:S02]  /*2850*/  HFMA2 R35, -RZ, RZ, 3.748046875, 0 ;  /* 0x437f0000ff237431 */ /* 0x000fe400000001ff */
[----:B------:R-:W-:Y:S01]  /*2860*/  IMAD.MOV.U32 R34, RZ, RZ, R36 ;  /* 0x000000ffff227224 */ /* 0x000fe200078e0024 */
[----:B------:R-:W-:-:S07]  /*2870*/  MOV R36, 0x2890 ;  /* 0x0000289000247802 */ /* 0x000fce0000000f00 */
[----:B------:R-:W-:Y:S05]  /*2880*/  CALL.REL.NOINC `($__internal_2_$__cuda_sm3x_div_rn_noftz_f32_slowpath) ;  /* 0x00000020009c7944 */ /* 0x000fea0003c00000 */
.L_x_61:
[----:B------:R-:W-:Y:S05]  /*2890*/  BSYNC.RECONVERGENT B3 ;  /* 0x0000000000037941 */ /* 0x000fea0003800200 */
.L_x_60:
[----:B------:R-:W-:-:S05]  /*28a0*/  IADD3 R42, P3, PT, R14, UR6, RZ ;  /* 0x000000060e2a7c10 */ /* 0x000fca000ff7e0ff */
[----:B------:R-:W-:-:S05]  /*28b0*/  IMAD.X R43, RZ, RZ, UR7, P3 ;  /* 0x00000007ff2b7e24 */ /* 0x000fca00098e06ff */
[----:B------:R-:W2:Y:S01]  /*28c0*/  LDG.E.U8 R42, desc[UR4][R42.64] ;  /* 0x000000042a2a7981 */ /* 0x000ea2000c1e1100 */
[----:B------:R-:W0:Y:S01]  /*28d0*/  MUFU.RCP64H R37, 255 ;  /* 0x406fe00000257908 */ /* 0x000e220000001800 */
[----:B------:R-:W-:Y:S01]  /*28e0*/  HFMA2 R36, -RZ, RZ, 0, 5.9604644775390625e-08 ;  /* 0x00000001ff247431 */ /* 0x000fe200000001ff */
        /* <DEDUP_REMOVED lines=16> */
[----:B------:R-:W-:Y:S01]  /*29f0*/  IMAD.MOV.U32 R35, RZ, RZ, R37 ;  /* 0x000000ffff237224 */ /* 0x000fe200078e0025 */
[----:B------:R-:W-:Y:S01]  /*2a00*/  MOV R38, RZ ;  /* 0x000000ff00267202 */ /* 0x000fe20000000f00 */
[----:B------:R-:W-:Y:S01]  /*2a10*/  IMAD.MOV.U32 R37, RZ, RZ, 0x406fe000 ;  /* 0x406fe000ff257424 */ /* 0x000fe200078e00ff */
[----:B------:R-:W-:-:S07]  /*2a20*/  MOV R52, 0x2a40 ;  /* 0x00002a4000347802 */ /* 0x000fce0000000f00 */
[----:B------:R-:W-:Y:S05]  /*2a30*/  CALL.REL.NOINC `($__internal_0_$__cuda_sm20_div_rn_f64_full) ;  /* 0x00000018005c7944 */ /* 0x000fea0003c00000 */
.L_x_63:
[----:B------:R-:W-:Y:S05]  /*2a40*/  BSYNC.RECONVERGENT B1 ;  /* 0x0000000000017941 */ /* 0x000fea0003800200 */
.L_x_62:
[----:B------:R-:W0:Y:S02]  /*2a50*/  F2F.F32.F64 R34, R34 ;  /* 0x0000002200227310 */ /* 0x000e240000301000 */
[----:B0-----:R-:W-:-:S07]  /*2a60*/  FFMA R5, R34, R58, R5 ;  /* 0x0000003a22057223 */ /* 0x001fce0000000005 */
.L_x_59:
[----:B------:R-:W-:Y:S05]  /*2a70*/  BSYNC.RECONVERGENT B2 ;  /* 0x0000000000027941 */ /* 0x000fea0003800200 */
.L_x_58:
        /* <DEDUP_REMOVED lines=20> */
.L_x_67:
[----:B------:R-:W-:Y:S05]  /*2bc0*/  BSYNC.RECONVERGENT B3 ;  /* 0x0000000000037941 */ /* 0x000fea0003800200 */
.L_x_66:
[----:B------:R-:W-:-:S04]  /*2bd0*/  IADD3 R42, P3, PT, R9, UR6, RZ ;  /* 0x00000006092a7c10 */ /* 0x000fc8000ff7e0ff */
[----:B------:R-:W-:-:S05]  /*2be0*/  IADD3.X R43, PT, PT, RZ, UR7, RZ, P3, !PT ;  /* 0x00000007ff2b7c10 */ /* 0x000fca0009ffe4ff */
[----:B------:R-:W2:Y:S01]  /*2bf0*/  LDG.E.U8 R42, desc[UR4][R42.64] ;  /* 0x000000042a2a7981 */ /* 0x000ea2000c1e1100 */
[----:B------:R-:W0:Y:S01]  /*2c00*/  MUFU.RCP64H R37, 255 ;  /* 0x406fe00000257908 */ /* 0x000e220000001800 */
[----:B------:R-:W-:Y:S02]  /*2c10*/  HFMA2 R35, -RZ, RZ, 2.216796875, -512 ;  /* 0x406fe000ff237431 */ /* 0x000fe400000001ff */
[----:B------:R-:W-:Y:S01]  /*2c20*/  IMAD.MOV.U32 R34, RZ, RZ, 0x0 ;  /* 0x00000000ff227424 */ /* 0x000fe200078e00ff */
[----:B------:R-:W-:Y:S01]  /*2c30*/  BSSY.RECONVERGENT B1, `(.L_x_68) ;  /* 0x0000014000017945 */ /* 0x000fe20003800200 */
[----:B------:R-:W-:-:S06]  /*2c40*/  IMAD.MOV.U32 R36, RZ, RZ, 0x1 ;  /* 0x00000001ff247424 */ /* 0x000fcc00078e00ff */
        /* <DEDUP_REMOVED lines=18> */
.L_x_69:
[----:B------:R-:W-:Y:S05]  /*2d70*/  BSYNC.RECONVERGENT B1 ;  /* 0x0000000000017941 */ /* 0x000fea0003800200 */
.L_x_68:
[----:B------:R-:W0:Y:S02]  /*2d80*/  F2F.F32.F64 R34, R34 ;  /* 0x0000002200227310 */ /* 0x000e240000301000 */
[----:B0-----:R-:W-:-:S07]  /*2d90*/  FFMA R5, R34, R58, R5 ;  /* 0x0000003a22057223 */ /* 0x001fce0000000005 */
.L_x_65:
[----:B------:R-:W-:Y:S05]  /*2da0*/  BSYNC.RECONVERGENT B2 ;  /* 0x0000000000027941 */ /* 0x000fea0003800200 */
.L_x_64:
        /* <DEDUP_REMOVED lines=20> */
.L_x_73:
[----:B------:R-:W-:Y:S05]  /*2ef0*/  BSYNC.RECONVERGENT B3 ;  /* 0x0000000000037941 */ /* 0x000fea0003800200 */
.L_x_72:
        /* <DEDUP_REMOVED lines=26> */
.L_x_75:
[----:B------:R-:W-:Y:S05]  /*30a0*/  BSYNC.RECONVERGENT B1 ;  /* 0x0000000000017941 */ /* 0x000fea0003800200 */
.L_x_74:
[----:B------:R-:W0:Y:S02]  /*30b0*/  F2F.F32.F64 R34, R34 ;  /* 0x0000002200227310 */ /* 0x000e240000301000 */
[----:B0-----:R-:W-:-:S07]  /*30c0*/  FFMA R5, R34, R58, R5 ;  /* 0x0000003a22057223 */ /* 0x001fce0000000005 */
.L_x_71:
[----:B------:R-:W-:Y:S05]  /*30d0*/  BSYNC.RECONVERGENT B2 ;  /* 0x0000000000027941 */ /* 0x000fea0003800200 */
.L_x_70:
        /* <DEDUP_REMOVED lines=20> */
.L_x_79:
[----:B------:R-:W-:Y:S05]  /*3220*/  BSYNC.RECONVERGENT B3 ;  /* 0x0000000000037941 */ /* 0x000fea0003800200 */
.L_x_78:
        /* <DEDUP_REMOVED lines=26> */
.L_x_81:
[----:B------:R-:W-:Y:S05]  /*33d0*/  BSYNC.RECONVERGENT B1 ;  /* 0x0000000000017941 */ /* 0x000fea0003800200 */
.L_x_80:
[----:B------:R-:W0:Y:S02]  /*33e0*/  F2F.F32.F64 R34, R34 ;  /* 0x0000002200227310 */ /* 0x000e240000301000 */
[----:B0-----:R-:W-:-:S07]  /*33f0*/  FFMA R5, R34, R58, R5 ;  /* 0x0000003a22057223 */ /* 0x001fce0000000005 */
.L_x_77:
[----:B------:R-:W-:Y:S05]  /*3400*/  BSYNC.RECONVERGENT B2 ;  /* 0x0000000000027941 */ /* 0x000fea0003800200 */
.L_x_76:
        /* <DEDUP_REMOVED lines=20> */
.L_x_85:
[----:B------:R-:W-:Y:S05]  /*3550*/  BSYNC.RECONVERGENT B3 ;  /* 0x0000000000037941 */ /* 0x000fea0003800200 */
.L_x_84:
        /* <DEDUP_REMOVED lines=26> */
.L_x_87:
[----:B------:R-:W-:Y:S05]  /*3700*/  BSYNC.RECONVERGENT B1 ;  /* 0x0000000000017941 */ /* 0x000fea0003800200 */
.L_x_86:
[----:B------:R-:W0:Y:S02]  /*3710*/  F2F.F32.F64 R34, R34 ;  /* 0x0000002200227310 */ /* 0x000e240000301000 */
[----:B0-----:R-:W-:-:S07]  /*3720*/  FFMA R5, R34, R58, R5 ;  /* 0x0000003a22057223 */ /* 0x001fce0000000005 */
.L_x_83:
[----:B------:R-:W-:Y:S05]  /*3730*/  BSYNC.RECONVERGENT B2 ;  /* 0x0000000000027941 */ /* 0x000fea0003800200 */
.L_x_82:
[----:B------:R-:W-:Y:S04]  /*3740*/  BSSY.RECONVERGENT B2, `(.L_x_88) ;  /* 0x0000031000027945 */ /* 0x000fe80003800200 */
        /* <DEDUP_REMOVED lines=18> */
.L_x_91:
[----:B------:R-:W-:Y:S05]  /*3870*/  BSYNC.RECONVERGENT B3 ;  /* 0x0000000000037941 */ /* 0x000fea0003800200 */
.L_x_90:
        /* <DEDUP_REMOVED lines=26> */
.L_x_93:
[----:B------:R-:W-:Y:S05]  /*3a20*/  BSYNC.RECONVERGENT B1 ;  /* 0x0000000000017941 */ /* 0x000fea0003800200 */
.L_x_92:
[----:B------:R-:W0:Y:S02]  /*3a30*/  F2F.F32.F64 R34, R34 ;  /* 0x0000002200227310 */ /* 0x000e240000301000 */
[----:B0-----:R-:W-:-:S07]  /*3a40*/  FFMA R5, R34, R58, R5 ;  /* 0x0000003a22057223 */ /* 0x001fce0000000005 */
.L_x_89:
[----:B------:R-:W-:Y:S05]  /*3a50*/  BSYNC.RECONVERGENT B2 ;  /* 0x0000000000027941 */ /* 0x000fea0003800200 */
.L_x_88:
        /* <DEDUP_REMOVED lines=19> */
.L_x_97:
[----:B------:R-:W-:Y:S05]  /*3b90*/  BSYNC.RECONVERGENT B3 ;  /* 0x0000000000037941 */ /* 0x000fea0003800200 */
.L_x_96:
        /* <DEDUP_REMOVED lines=26> */
.L_x_99:
[----:B------:R-:W-:Y:S05]  /*3d40*/  BSYNC.RECONVERGENT B1 ;  /* 0x0000000000017941 */ /* 0x000fea0003800200 */
.L_x_98:
[----:B------:R-:W0:Y:S02]  /*3d50*/  F2F.F32.F64 R34, R34 ;  /* 0x0000002200227310 */ /* 0x000e240000301000 */
[----:B0-----:R-:W-:-:S07]  /*3d60*/  FFMA R5, R34, R58, R5 ;  /* 0x0000003a22057223 */ /* 0x001fce0000000005 */
.L_x_95:
[----:B------:R-:W-:Y:S05]  /*3d70*/  BSYNC.RECONVERGENT B2 ;  /* 0x0000000000027941 */ /* 0x000fea0003800200 */
.L_x_94:
        /* <DEDUP_REMOVED lines=19> */
.L_x_103:
[----:B------:R-:W-:Y:S05]  /*3eb0*/  BSYNC.RECONVERGENT B3 ;  /* 0x0000000000037941 */ /* 0x000fea0003800200 */
.L_x_102:
        /* <DEDUP_REMOVED lines=26> */
.L_x_105:
[----:B------:R-:W-:Y:S05]  /*4060*/  BSYNC.RECONVERGENT B1 ;  /* 0x0000000000017941 */ /* 0x000fea0003800200 */
.L_x_104:
[----:B------:R-:W0:Y:S02]  /*4070*/  F2F.F32.F64 R34, R34 ;  /* 0x0000002200227310 */ /* 0x000e240000301000 */
[----:B0-----:R-:W-:-:S07]  /*4080*/  FFMA R5, R34, R58, R5 ;  /* 0x0000003a22057223 */ /* 0x001fce0000000005 */
.L_x_101:
[----:B------:R-:W-:Y:S05]  /*4090*/  BSYNC.RECONVERGENT B2 ;  /* 0x0000000000027941 */ /* 0x000fea0003800200 */
.L_x_100:
[----:B------:R-:W-:Y:S01]  /*40a0*/  MOV R35, 0x41100000 ;  /* 0x4110000000237802 */ /* 0x000fe20000000f00 */
[----:B------:R-:W-:Y:S01]  /*40b0*/  IMAD.MOV.U32 R34, RZ, RZ, 0x3de38e39 ;  /* 0x3de38e39ff227424 */ /* 0x000fe200078e00ff */
[----:B------:R-:W0:Y:S01]  /*40c0*/  FCHK P3, R5, 9 ;  /* 0x4110000005007902 */ /* 0x000e220000060000 */
[----:B------:R-:W-:Y:S02]  /*40d0*/  BSSY.RECONVERGENT B2, `(.L_x_106) ;  /* 0x000000c000027945 */ /* 0x000fe40003800200 */
[----:B------:R-:W-:-:S04]  /*40e0*/  FFMA R35, R34, -R35, 1 ;  /* 0x3f80000022237423 */ /* 0x000fc80000000823 */
[----:B------:R-:W-:-:S04]  /*40f0*/  FFMA R34, R35, R34, 0.11111111193895339966 ;  /* 0x3de38e3923227423 */ /* 0x000fc80000000022 */
[----:B------:R-:W-:-:S04]  /*4100*/  FFMA R36, R34, R5, RZ ;  /* 0x0000000522247223 */ /* 0x000fc800000000ff */
[----:B------:R-:W-:-:S04]  /*4110*/  FFMA R35, R36, -9, R5 ;  /* 0xc110000024237823 */ /* 0x000fc80000000005 */
[----:B------:R-:W-:Y:S01]  /*4120*/  FFMA R34, R34, R35, R36 ;  /* 0x0000002322227223 */ /* 0x000fe20000000024 */
[----:B0-----:R-:W-:Y:S06]  /*4130*/  @!P3 BRA `(.L_x_107) ;  /* 0x000000000014b947 */ /* 0x001fec0003800000 */
[----:B------:R-:W-:Y:S02]  /*4140*/  HFMA2 R35, -RZ, RZ, 2.53125, 0 ;  /* 0x41100000ff237431 */ /* 0x000fe400000001ff */
[----:B------:R-:W-:Y:S01]  /*4150*/  IMAD.MOV.U32 R34, RZ, RZ, R5 ;  /* 0x000000ffff227224 */ /* 0x000fe200078e0005 */
[----:B------:R-:W-:-:S07]  /*4160*/  MOV R36, 0x4180 ;  /* 0x0000418000247802 */ /* 0x000fce0000000f00 */
[----:B------:R-:W-:Y:S05]  /*4170*/  CALL.REL.NOINC `($__internal_2_$__cuda_sm3x_div_rn_noftz_f32_slowpath) ;  /* 0x0000000800607944 */ /* 0x000fea0003c00000 */
[----:B------:R-:W-:-:S07]  /*4180*/  IMAD.MOV.U32 R34, RZ, RZ, R58 ;  /* 0x000000ffff227224 */ /* 0x000fce00078e003a */
.L_x_107:
[----:B------:R-:W-:Y:S05]  /*4190*/  BSYNC.RECONVERGENT B2 ;  /* 0x0000000000027941 */ /* 0x000fea0003800200 */
.L_x_106:
[----:B------:R-:W0:Y:S01]  /*41a0*/  MUFU.RCP R36, R49 ;  /* 0x0000003100247308 */ /* 0x000e220000001000 */
[----:B------:R-:W-:Y:S01]  /*41b0*/  FMUL R5, R50, 255 ;  /* 0x437f000032057820 */ /* 0x000fe20000400000 */
[----:B------:R-:W-:Y:S03]  /*41c0*/  BSSY.RECONVERGENT B2, `(.L_x_108) ;  /* 0x000000d000027945 */ /* 0x000fe60003800200 */
[----:B------:R-:W-:-:S04]  /*41d0*/  FMUL R34, R5, R34 ;  /* 0x0000002205227220 */ /* 0x000fc80000400000 */
[----:B------:R-:W1:Y:S01]  /*41e0*/  FCHK P3, R34, R49 ;  /* 0x0000003122007302 */ /* 0x000e620000060000 */
[----:B0-----:R-:W-:-:S04]  /*41f0*/  FFMA R35, R36, -R49, 1 ;  /* 0x3f80000024237423 */ /* 0x001fc80000000831 */
[----:B------:R-:W-:-:S04]  /*4200*/  FFMA R35, R36, R35, R36 ;  /* 0x0000002324237223 */ /* 0x000fc80000000024 */
[----:B------:R-:W-:-:S04]  /*4210*/  FFMA R36, R34, R35, RZ ;  /* 0x0000002322247223 */ /* 0x000fc800000000ff */
[----:B------:R-:W-:-:S04]  /*4220*/  FFMA R5, R36, -R49, R34 ;  /* 0x8000003124057223 */ /* 0x000fc80000000022 */
[----:B------:R-:W-:Y:S01]  /*4230*/  FFMA R5, R35, R5, R36 ;  /* 0x0000000523057223 */ /* 0x000fe20000000024 */
[----:B-1----:R-:W-:Y:S06]  /*4240*/  @!P3 BRA `(.L_x_109) ;  /* 0x000000000010b947 */ /* 0x002fec0003800000 */
[----:B------:R-:W-:Y:S02]  /*4250*/  MOV R35, R49 ;  /* 0x0000003100237202 */ /* 0x000fe40000000f00 */
[----:B------:R-:W-:-:S07]  /*4260*/  MOV R36, 0x4280 ;  /* 0x0000428000247802 */ /* 0x000fce0000000f00 */
[----:B------:R-:W-:Y:S05]  /*4270*/  CALL.REL.NOINC `($__internal_2_$__cuda_sm3x_div_rn_noftz_f32_slowpath) ;  /* 0x0000000800207944 */ /* 0x000fea0003c00000 */
[----:B------:R-:W-:-:S07]  /*4280*/  IMAD.MOV.U32 R5, RZ, RZ, R58 ;  /* 0x000000ffff057224 */ /* 0x000fce00078e003a */
.L_x_109:
[----:B------:R-:W-:Y:S05]  /*4290*/  BSYNC.RECONVERGENT B2 ;  /* 0x0000000000027941 */ /* 0x000fea0003800200 */
.L_x_108:
[----:B------:R-:W0:Y:S01]  /*42a0*/  F2I.U32.TRUNC.NTZ R5, R5 ;  /* 0x0000000500057305 */ /* 0x000e22000020f000 */
[----:B------:R-:W-:Y:S01]  /*42b0*/  IADD3 R34, P3, PT, R15, UR8, RZ ;  /* 0x000000080f227c10 */ /* 0x000fe2000ff7e0ff */
[----:B------:R-:W-:Y:S01]  /*42c0*/  VIADD R48, R48, 0x1 ;  /* 0x0000000130307836 */ /* 0x000fe20000000000 */
[----:B------:R-:W-:Y:S01]  /*42d0*/  IADD3 R11, PT, PT, R11, 0x1, RZ ;  /* 0x000000010b0b7810 */ /* 0x000fe20007ffe0ff */
[----:B------:R-:W-:Y:S01]  /*42e0*/  VIADD R8, R8, 0x1 ;  /* 0x0000000108087836 */ /* 0x000fe20000000000 */
[----:B------:R-:W-:Y:S01]  /*42f0*/  IADD3.X R35, PT, PT, RZ, UR9, RZ, P3, !PT ;  /* 0x00000009ff237c10 */ /* 0x000fe20009ffe4ff */
[----:B------:R-:W-:Y:S01]  /*4300*/  VIADD R7, R7, 0x1 ;  /* 0x0000000107077836 */ /* 0x000fe20000000000 */
[----:B------:R-:W-:Y:S01]  /*4310*/  ISETP.NE.AND P3, PT, R48, -0x1, PT ;  /* 0xffffffff3000780c */ /* 0x000fe20003f65270 */
[----:B------:R-:W-:Y:S01]  /*4320*/  VIADD R12, R12, 0x1 ;  /* 0x000000010c0c7836 */ /* 0x000fe20000000000 */
[----:B------:R-:W-:Y:S01]  /*4330*/  IADD3 R13, PT, PT, R13, 0x1, RZ ;  /* 0x000000010d0d7810 */ /* 0x000fe20007ffe0ff */
[----:B------:R-:W-:Y:S01]  /*4340*/  VIADD R10, R10, 0x1 ;  /* 0x000000010a0a7836 */ /* 0x000fe20000000000 */
[----:B------:R-:W-:-:S02]  /*4350*/  IADD3 R9, PT, PT, R9, 0x1, RZ ;  /* 0x0000000109097810 */ /* 0x000fc40007ffe0ff */
[----:B------:R-:W-:Y:S01]  /*4360*/  IADD3 R14, PT, PT, R14, 0x1, RZ ;  /* 0x000000010e0e7810 */ /* 0x000fe20007ffe0ff */
[----:B0-----:R0:W-:Y:S01]  /*4370*/  STG.E.U8 desc[UR4][R34.64], R5 ;  /* 0x0000000522007986 */ /* 0x0011e2000c101104 */
[----:B------:R-:W-:-:S05]  /*4380*/  IADD3 R15, PT, PT, R15, 0x1, RZ ;  /* 0x000000010f0f7810 */ /* 0x000fca0007ffe0ff */
[----:B------:R-:W-:Y:S05]  /*4390*/  @P3 BRA `(.L_x_110) ;  /* 0xffffffe000183947 */ /* 0x000fea000383ffff */
[----:B------:R-:W-:Y:S05]  /*43a0*/  EXIT ;  /* 0x000000000000794d */ /* 0x000fea0003800000 */
        .weak           $__internal_0_$__cuda_sm20_div_rn_f64_full
        .type           $__internal_0_$__cuda_sm20_div_rn_f64_full,@function
        .size           $__internal_0_$__cuda_sm20_div_rn_f64_full,($__internal_1_$__cuda_sm20_sqrt_rn_f32_slowpath - $__internal_0_$__cuda_sm20_div_rn_f64_full)
$__internal_0_$__cuda_sm20_div_rn_f64_full:
[----:B------:R-:W-:Y:S01]  /*43b0*/  HFMA2 R54, -RZ, RZ, 0.0045166015625, 0 ;  /* 0x1ca00000ff367431 */ /* 0x000fe200000001ff */
[----:B------:R-:W-:Y:S01]  /*43c0*/  LOP3.LUT R55, R37, 0x7ff00000, RZ, 0xc0, !PT ;  /* 0x7ff0000025377812 */ /* 0x000fe200078ec0ff */
[----:B------:R-:W-:Y:S01]  /*43d0*/  IMAD.MOV.U32 R34, RZ, RZ, R36 ;  /* 0x000000ffff227224 */ /* 0x000fe200078e0024 */
[----:B------:R-:W-:Y:S01]  /*43e0*/  LOP3.LUT R53, R35, 0x7ff00000, RZ, 0xc0, !PT ;  /* 0x7ff0000023357812 */ /* 0x000fe200078ec0ff */
[----:B------:R-:W-:Y:S01]  /*43f0*/  IMAD.MOV.U32 R36, RZ, RZ, R38 ;  /* 0x000000ffff247224 */ /* 0x000fe200078e0026 */
[----:B------:R-:W-:Y:S01]  /*4400*/  LOP3.LUT R39, R37, 0x800fffff, RZ, 0xc0, !PT ;  /* 0x800fffff25277812 */ /* 0x000fe200078ec0ff */
[----:B------:R-:W-:Y:S01]  /*4410*/  BSSY.RECONVERGENT B0, `(.L_x_111) ;  /* 0x0000052000007945 */ /* 0x000fe20003800200 */
[----:B------:R-:W-:Y:S02]  /*4420*/  ISETP.GE.U32.AND P3, PT, R53, R55, PT ;  /* 0x000000373500720c */ /* 0x000fe40003f66070 */
[----:B------:R-:W-:Y:S02]  /*4430*/  LOP3.LUT R39, R39, 0x3ff00000, RZ, 0xfc, !PT ;  /* 0x3ff0000027277812 */ /* 0x000fe400078efcff */
[----:B------:R-:W-:-:S02]  /*4440*/  SEL R41, R54, 0x63400000, !P3 ;  /* 0x6340000036297807 */ /* 0x000fc40005800000 */
[----:B------:R-:W-:Y:S02]  /*4450*/  FSETP.GEU.AND P3, PT, |R35|, 1.469367938527859385e-39, PT ;  /* 0x001000002300780b */ /* 0x000fe40003f6e200 */
[----:B------:R-:W-:Y:S02]  /*4460*/  LOP3.LUT R41, R41, 0x800fffff, R35, 0xf8, !PT ;  /* 0x800fffff29297812 */ /* 0x000fe400078ef823 */
[----:B------:R-:W-:-:S09]  /*4470*/  MOV R56, R53 ;  /* 0x0000003500387202 */ /* 0x000fd20000000f00 */
[----:B------:R-:W-:Y:S01]  /*4480*/  @!P3 LOP3.LUT R40, R37, 0x7ff00000, RZ, 0xc0, !PT ;  /* 0x7ff000002528b812 */ /* 0x000fe200078ec0ff */
[----:B------:R-:W-:-:S03]  /*4490*/  @!P3 IMAD.MOV.U32 R42, RZ, RZ, RZ ;  /* 0x000000ffff2ab224 */ /* 0x000fc600078e00ff */
[----:B------:R-:W-:Y:S02]  /*44a0*/  @!P3 ISETP.GE.U32.AND P4, PT, R53, R40, PT ;  /* 0x000000283500b20c */ /* 0x000fe40003f86070 */
[----:B------:R-:W-:Y:S02]  /*44b0*/  MOV R40, R34 ;  /* 0x0000002200287202 */ /* 0x000fe40000000f00 */
[----:B------:R-:W-:Y:S02]  /*44c0*/  @!P3 SEL R43, R54, 0x63400000, !P4 ;  /* 0x63400000362bb807 */ /* 0x000fe40006000000 */
[----:B------:R-:W-:Y:S02]  /*44d0*/  FSETP.GEU.AND P4, PT, |R37|, 1.469367938527859385e-39, PT ;  /* 0x001000002500780b */ /* 0x000fe40003f8e200 */
[----:B------:R-:W-:-:S04]  /*44e0*/  @!P3 LOP3.LUT R43, R43, 0x80000000, R35, 0xf8, !PT ;  /* 0x800000002b2bb812 */ /* 0x000fc800078ef823 */
[----:B------:R-:W-:-:S06]  /*44f0*/  @!P3 LOP3.LUT R43, R43, 0x100000, RZ, 0xfc, !PT ;  /* 0x001000002b2bb812 */ /* 0x000fcc00078efcff */
[----:B------:R-:W-:Y:S02]  /*4500*/  @!P3 DFMA R40, R40, 2, -R42 ;  /* 0x400000002828b82b */ /* 0x000fe4000000082a */
[----:B------:R-:W-:Y:S01]  /*4510*/  @!P4 DMUL R38, R36, 8.98846567431157953865e+307 ;  /* 0x7fe000002426c828 */ /* 0x000fe20000000000 */
[----:B------:R-:W-:-:S05]  /*4520*/  IMAD.MOV.U32 R42, RZ, RZ, 0x1 ;  /* 0x00000001ff2a7424 */ /* 0x000fca00078e00ff */
[----:B------:R-:W0:Y:S02]  /*4530*/  MUFU.RCP64H R43, R39 ;  /* 0x00000027002b7308 */ /* 0x000e240000001800 */
[----:B------:R-:W-:Y:S02]  /*4540*/  @!P3 LOP3.LUT R56, R41, 0x7ff00000, RZ, 0xc0, !PT ;  /* 0x7ff000002938b812 */ /* 0x000fe400078ec0ff */
[----:B------:R-:W-:Y:S01]  /*4550*/  @!P4 LOP3.LUT R55, R39, 0x7ff00000, RZ, 0xc0, !PT ;  /* 0x7ff000002737c812 */ /* 0x000fe200078ec0ff */
[----:B0-----:R-:W-:-:S08]  /*4560*/  DFMA R44, R42, -R38, 1 ;  /* 0x3ff000002a2c742b */ /* 0x001fd00000000826 */
[----:B------:R-:W-:-:S08]  /*4570*/  DFMA R44, R44, R44, R44 ;  /* 0x0000002c2c2c722b */ /* 0x000fd0000000002c */
[----:B------:R-:W-:-:S08]  /*4580*/  DFMA R44, R42, R44, R42 ;  /* 0x0000002c2a2c722b */ /* 0x000fd0000000002a */
[----:B------:R-:W-:-:S08]  /*4590*/  DFMA R42, R44, -R38, 1 ;  /* 0x3ff000002c2a742b */ /* 0x000fd00000000826 */
[----:B------:R-:W-:-:S08]  /*45a0*/  DFMA R42, R44, R42, R44 ;  /* 0x0000002a2c2a722b */ /* 0x000fd0000000002c */
[----:B------:R-:W-:-:S08]  /*45b0*/  DMUL R44, R42, R40 ;  /* 0x000000282a2c7228 */ /* 0x000fd00000000000 */
[----:B------:R-:W-:-:S08]  /*45c0*/  DFMA R46, R44, -R38, R40 ;  /* 0x800000262c2e722b */ /* 0x000fd00000000028 */
[----:B------:R-:W-:Y:S01]  /*45d0*/  DFMA R46, R42, R46, R44 ;  /* 0x0000002e2a2e722b */ /* 0x000fe2000000002c */
[----:B------:R-:W-:Y:S01]  /*45e0*/  IADD3 R42, PT, PT, R56, -0x1, RZ ;  /* 0xffffffff382a7810 */ /* 0x000fe20007ffe0ff */
[----:B------:R-:W-:-:S03]  /*45f0*/  VIADD R43, R55, 0xffffffff ;  /* 0xffffffff372b7836 */ /* 0x000fc60000000000 */
[----:B------:R-:W-:-:S04]  /*4600*/  ISETP.GT.U32.AND P3, PT, R42, 0x7feffffe, PT ;  /* 0x7feffffe2a00780c */ /* 0x000fc80003f64070 */
[----:B------:R-:W-:-:S13]  /*4610*/  ISETP.GT.U32.OR P3, PT, R43, 0x7feffffe, P3 ;  /* 0x7feffffe2b00780c */ /* 0x000fda0001f64470 */
[----:B------:R-:W-:Y:S05]  /*4620*/  @P3 BRA `(.L_x_112) ;  /* 0x00000000006c3947 */ /* 0x000fea0003800000 */
[----:B------:R-:W-:Y:S02]  /*4630*/  LOP3.LUT R42, R37, 0x7ff00000, RZ, 0xc0, !PT ;  /* 0x7ff00000252a7812 */ /* 0x000fe400078ec0ff */
[----:B------:R-:W-:Y:S02]  /*4640*/  MOV R44, RZ ;  /* 0x000000ff002c7202 */ /* 0x000fe40000000f00 */
[CC--:B------:R-:W-:Y:S02]  /*4650*/  ISETP.GE.U32.AND P3, PT, R53.reuse, R42.reuse, PT ;  /* 0x0000002a3500720c */ /* 0x0c0fe40003f66070 */
[----:B------:R-:W-:Y:S02]  /*4660*/  VIADDMNMX R53, R53, -R42, 0xb9600000, !PT ;  /* 0xb960000035357446 */ /* 0x000fe4000780092a */
[----:B------:R-:W-:Y:S02]  /*4670*/  SEL R34, R54, 0x63400000, !P3 ;  /* 0x6340000036227807 */ /* 0x000fe40005800000 */
[----:B------:R-:W-:-:S04]  /*4680*/  VIMNMX R53, PT, PT, R53, 0x46a00000, PT ;  /* 0x46a0000035357848 */ /* 0x000fc80003fe0100 */
[----:B------:R-:W-:-:S05]  /*4690*/  IADD3 R34, PT, PT, -R34, R53, RZ ;  /* 0x0000003522227210 */ /* 0x000fca0007ffe1ff */
[----:B------:R-:W-:-:S06]  /*46a0*/  VIADD R45, R34, 0x7fe00000 ;  /* 0x7fe00000222d7836 */ /* 0x000fcc0000000000 */
[----:B------:R-:W-:-:S10]  /*46b0*/  DMUL R42, R46, R44 ;  /* 0x0000002c2e2a7228 */ /* 0x000fd40000000000 */
[----:B------:R-:W-:-:S13]  /*46c0*/  FSETP.GTU.AND P3, PT, |R43|, 1.469367938527859385e-39, PT ;  /* 0x001000002b00780b */ /* 0x000fda0003f6c200 */
[----:B------:R-:W-:Y:S05]  /*46d0*/  @P3 BRA `(.L_x_113) ;  /* 0x0000000000943947 */ /* 0x000fea0003800000 */
[----:B------:R-:W-:Y:S01]  /*46e0*/  DFMA R38, R46, -R38, R40 ;  /* 0x800000262e26722b */ /* 0x000fe20000000028 */
[----:B------:R-:W-:-:S09]  /*46f0*/  IMAD.MOV.U32 R44, RZ, RZ, RZ ;  /* 0x000000ffff2c7224 */ /* 0x000fd200078e00ff */
[C---:B------:R-:W-:Y:S02]  /*4700*/  FSETP.NEU.AND P3, PT, R39.reuse, RZ, PT ;  /* 0x000000ff2700720b */ /* 0x040fe40003f6d000 */
[----:B------:R-:W-:-:S04]  /*4710*/  LOP3.LUT R37, R39, 0x80000000, R37, 0x48, !PT ;  /* 0x8000000027257812 */ /* 0x000fc800078e4825 */
[----:B------:R-:W-:-:S07]  /*4720*/  LOP3.LUT R45, R37, R45, RZ, 0xfc, !PT ;  /* 0x0000002d252d7212 */ /* 0x000fce00078efcff */
[----:B------:R-:W-:Y:S05]  /*4730*/  @!P3 BRA `(.L_x_113) ;  /* 0x00000000007cb947 */ /* 0x000fea0003800000 */
[C---:B------:R-:W-:Y:S01]  /*4740*/  IADD3 R39, PT, PT, -R34.reuse, RZ, RZ ;  /* 0x000000ff22277210 */ /* 0x040fe20007ffe1ff */
[----:B------:R-:W-:Y:S01]  /*4750*/  IMAD.MOV.U32 R38, RZ, RZ, RZ ;  /* 0x000000ffff267224 */ /* 0x000fe200078e00ff */
[----:B------:R-:W-:Y:S01]  /*4760*/  DMUL.RP R44, R46, R44 ;  /* 0x0000002c2e2c7228 */ /* 0x000fe20000008000 */
[----:B------:R-:W-:-:S04]  /*4770*/  IADD3 R35, PT, PT, -R34, -0x43300000, RZ ;  /* 0xbcd0000022237810 */ /* 0x000fc80007ffe1ff */
[----:B------:R-:W-:-:S05]  /*4780*/  DFMA R38, R42, -R38, R46 ;  /* 0x800000262a26722b */ /* 0x000fca000000002e */
[----:B------:R-:W-:-:S05]  /*4790*/  LOP3.LUT R37, R45, R37, RZ, 0x3c, !PT ;  /* 0x000000252d257212 */ /* 0x000fca00078e3cff */
[----:B------:R-:W-:-:S04]  /*47a0*/  FSETP.NEU.AND P3, PT, |R39|, R35, PT ;  /* 0x000000232700720b */ /* 0x000fc80003f6d200 */
[----:B------:R-:W-:Y:S02]  /*47b0*/  FSEL R42, R44, R42, !P3 ;  /* 0x0000002a2c2a7208 */ /* 0x000fe40005800000 */
[----:B------:R-:W-:Y:S01]  /*47c0*/  FSEL R43, R37, R43, !P3 ;  /* 0x0000002b252b7208 */ /* 0x000fe20005800000 */
[----:B------:R-:W-:Y:S06]  /*47d0*/  BRA `(.L_x_113) ;  /* 0x0000000000547947 */ /* 0x000fec0003800000 */
.L_x_112:
[----:B------:R-:W-:-:S14]  /*47e0*/  DSETP.NAN.AND P3, PT, R34, R34, PT ;  /* 0x000000222200722a */ /* 0x000fdc0003f68000 */
[----:B------:R-:W-:Y:S05]  /*47f0*/  @P3 BRA `(.L_x_114) ;  /* 0x0000000000443947 */ /* 0x000fea0003800000 */
[----:B------:R-:W-:-:S14]  /*4800*/  DSETP.NAN.AND P3, PT, R36, R36, PT ;  /* 0x000000242400722a */ /* 0x000fdc0003f68000 */
[----:B------:R-:W-:Y:S05]  /*4810*/  @P3 BRA `(.L_x_115) ;  /* 0x0000000000303947 */ /* 0x000fea0003800000 */
[----:B------:R-:W-:Y:S01]  /*4820*/  ISETP.NE.AND P3, PT, R56, R55, PT ;  /* 0x000000373800720c */ /* 0x000fe20003f65270 */
[----:B------:R-:W-:Y:S01]  /*4830*/  IMAD.MOV.U32 R43, RZ, RZ, -0x80000 ;  /* 0xfff80000ff2b7424 */ /* 0x000fe200078e00ff */
[----:B------:R-:W-:-:S11]  /*4840*/  MOV R42, 0x0 ;  /* 0x00000000002a7802 */ /* 0x000fd60000000f00 */
[----:B------:R-:W-:Y:S05]  /*4850*/  @!P3 BRA `(.L_x_113) ;  /* 0x000000000034b947 */ /* 0x000fea0003800000 */
[----:B------:R-:W-:Y:S02]  /*4860*/  ISETP.NE.AND P3, PT, R56, 0x7ff00000, PT ;  /* 0x7ff000003800780c */ /* 0x000fe40003f65270 */
[----:B------:R-:W-:Y:S02]  /*4870*/  LOP3.LUT R43, R35, 0x80000000, R37, 0x48, !PT ;  /* 0x80000000232b7812 */ /* 0x000fe400078e4825 */
[----:B------:R-:W-:-:S13]  /*4880*/  ISETP.EQ.OR P3, PT, R55, RZ, !P3 ;  /* 0x000000ff3700720c */ /* 0x000fda0005f62670 */
[----:B------:R-:W-:Y:S02]  /*4890*/  @P3 LOP3.LUT R34, R43, 0x7ff00000, RZ, 0xfc, !PT ;  /* 0x7ff000002b223812 */ /* 0x000fe400078efcff */
[----:B------:R-:W-:Y:S01]  /*48a0*/  @!P3 MOV R42, RZ ;  /* 0x000000ff002ab202 */ /* 0x000fe20000000f00 */
[----:B------:R-:W-:Y:S01]  /*48b0*/  @P3 IMAD.MOV.U32 R42, RZ, RZ, RZ ;  /* 0x000000ffff2a3224 */ /* 0x000fe200078e00ff */
[----:B------:R-:W-:Y:S01]  /*48c0*/  @P3 MOV R43, R34 ;  /* 0x00000022002b3202 */ /* 0x000fe20000000f00 */
[----:B------:R-:W-:Y:S06]  /*48d0*/  BRA `(.L_x_113) ;  /* 0x0000000000147947 */ /* 0x000fec0003800000 */
.L_x_115:
[----:B------:R-:W-:Y:S01]  /*48e0*/  LOP3.LUT R43, R37, 0x80000, RZ, 0xfc, !PT ;  /* 0x00080000252b7812 */ /* 0x000fe200078efcff */
[----:B------:R-:W-:Y:S01]  /*48f0*/  IMAD.MOV.U32 R42, RZ, RZ, R36 ;  /* 0x000000ffff2a7224 */ /* 0x000fe200078e0024 */
[----:B------:R-:W-:Y:S06]  /*4900*/  BRA `(.L_x_113) ;  /* 0x0000000000087947 */ /* 0x000fec0003800000 */
.L_x_114:
[----:B------:R-:W-:Y:S02]  /*4910*/  LOP3.LUT R43, R35, 0x80000, RZ, 0xfc, !PT ;  /* 0x00080000232b7812 */ /* 0x000fe400078efcff */
[----:B------:R-:W-:-:S07]  /*4920*/  MOV R42, R34 ;  /* 0x00000022002a7202 */ /* 0x000fce0000000f00 */
.L_x_113:
[----:B------:R-:W-:Y:S05]  /*4930*/  BSYNC.RECONVERGENT B0 ;  /* 0x0000000000007941 */ /* 0x000fea0003800200 */
.L_x_111:
[----:B------:R-:W-:Y:S01]  /*4940*/  IMAD.MOV.U32 R53, RZ, RZ, 0x0 ;  /* 0x00000000ff357424 */ /* 0x000fe200078e00ff */
[----:B------:R-:W-:Y:S01]  /*4950*/  MOV R35, R43 ;  /* 0x0000002b00237202 */ /* 0x000fe20000000f00 */
[----:B------:R-:W-:Y:S02]  /*4960*/  IMAD.MOV.U32 R34, RZ, RZ, R42 ;  /* 0x000000ffff227224 */ /* 0x000fe400078e002a */
[----:B------:R-:W-:Y:S05]  /*4970*/  RET.REL.NODEC R52 `(kernel) ;  /* 0xffffffb434a07950 */ /* 0x000fea0003c3ffff */
        .weak           $__internal_1_$__cuda_sm20_sqrt_rn_f32_slowpath
        .type           $__internal_1_$__cuda_sm20_sqrt_rn_f32_slowpath,@function
        .size           $__internal_1_$__cuda_sm20_sqrt_rn_f32_slowpath,($__internal_2_$__cuda_sm3x_div_rn_noftz_f32_slowpath - $__internal_1_$__cuda_sm20_sqrt_rn_f32_slowpath)
$__internal_1_$__cuda_sm20_sqrt_rn_f32_slowpath:
[----:B------:R-:W-:-:S13]  /*4980*/  LOP3.LUT P0, RZ, R3, 0x7fffffff, RZ, 0xc0, !PT ;  /* 0x7fffffff03ff7812 */ /* 0x000fda000780c0ff */
[----:B------:R-:W-:Y:S01]  /*4990*/  @!P0 MOV R2, R3 ;  /* 0x0000000300028202 */ /* 0x000fe20000000f00 */
[----:B------:R-:W-:Y:S06]  /*49a0*/  @!P0 BRA `(.L_x_116) ;  /* 0x0000000000448947 */ /* 0x000fec0003800000 */
[----:B------:R-:W-:Y:S01]  /*49b0*/  FSETP.GEU.FTZ.AND P0, PT, R3, RZ, PT ;  /* 0x000000ff0300720b */ /* 0x000fe20003f1e000 */
[----:B------:R-:W-:-:S12]  /*49c0*/  IMAD.MOV.U32 R0, RZ, RZ, R3 ;  /* 0x000000ffff007224 */ /* 0x000fd800078e0003 */
[----:B------:R-:W-:Y:S01]  /*49d0*/  @!P0 MOV R2, 0x7fffffff ;  /* 0x7fffffff00028802 */ /* 0x000fe20000000f00 */
[----:B------:R-:W-:Y:S06]  /*49e0*/  @!P0 BRA `(.L_x_116) ;  /* 0x0000000000348947 */ /* 0x000fec0003800000 */
[----:B------:R-:W-:-:S13]  /*49f0*/  FSETP.GTU.FTZ.AND P0, PT, |R0|, +INF , PT ;  /* 0x7f8000000000780b */ /* 0x000fda0003f1c200 */
[----:B------:R-:W-:Y:S01]  /*4a00*/  @P0 FADD.FTZ R2, R0, 1 ;  /* 0x3f80000000020421 */ /* 0x000fe20000010000 */
[----:B------:R-:W-:Y:S06]  /*4a10*/  @P0 BRA `(.L_x_116) ;  /* 0x0000000000280947 */ /* 0x000fec0003800000 */
[----:B------:R-:W-:-:S13]  /*4a20*/  FSETP.NEU.FTZ.AND P0, PT, |R0|, +INF , PT ;  /* 0x7f8000000000780b */ /* 0x000fda0003f1d200 */
[----:B------:R-:W-:-:S04]  /*4a30*/  @P0 FFMA R3, R0, 1.84467440737095516160e+19, RZ ;  /* 0x5f80000000030823 */ /* 0x000fc800000000ff */
[----:B------:R-:W0:Y:S02]  /*4a40*/  @P0 MUFU.RSQ R2, R3 ;  /* 0x0000000300020308 */ /* 0x000e240000001400 */
[----:B0-----:R-:W-:Y:S01]  /*4a50*/  @P0 FMUL.FTZ R4, R3, R2 ;  /* 0x0000000203040220 */ /* 0x001fe20000410000 */
[----:B------:R-:W-:Y:S01]  /*4a60*/  @P0 FMUL.FTZ R9, R2, 0.5 ;  /* 0x3f00000002090820 */ /* 0x000fe20000410000 */
[----:B------:R-:W-:Y:S02]  /*4a70*/  @!P0 IMAD.MOV.U32 R2, RZ, RZ, R0 ;  /* 0x000000ffff028224 */ /* 0x000fe400078e0000 */
[----:B------:R-:W-:-:S04]  /*4a80*/  @P0 FADD.FTZ R6, -R4, -RZ ;  /* 0x800000ff04060221 */ /* 0x000fc80000010100 */
[----:B------:R-:W-:-:S04]  /*4a90*/  @P0 FFMA R7, R4, R6, R3 ;  /* 0x0000000604070223 */ /* 0x000fc80000000003 */
[----:B------:R-:W-:-:S04]  /*4aa0*/  @P0 FFMA R7, R7, R9, R4 ;  /* 0x0000000907070223 */ /* 0x000fc80000000004 */
[----:B------:R-:W-:-:S07]  /*4ab0*/  @P0 FMUL.FTZ R2, R7, 2.3283064365386962891e-10 ;  /* 0x2f80000007020820 */ /* 0x000fce0000410000 */
.L_x_116:
[----:B------:R-:W-:Y:S01]  /*4ac0*/  HFMA2 R3, -RZ, RZ, 0, 0 ;  /* 0x00000000ff037431 */ /* 0x000fe200000001ff */
[----:B------:R-:W-:Y:S01]  /*4ad0*/  MOV R0, R2 ;  /* 0x0000000200007202 */ /* 0x000fe20000000f00 */
[----:B------:R-:W-:-:S04]  /*4ae0*/  IMAD.MOV.U32 R2, RZ, RZ, R10 ;  /* 0x000000ffff027224 */ /* 0x000fc800078e000a */
[----:B------:R-:W-:Y:S05]  /*4af0*/  RET.REL.NODEC R2 `(kernel) ;  /* 0xffffffb402407950 */ /* 0x000fea0003c3ffff */
        .weak           $__internal_2_$__cuda_sm3x_div_rn_noftz_f32_slowpath
        .type           $__internal_2_$__cuda_sm3x_div_rn_noftz_f32_slowpath,@function
        .size           $__internal_2_$__cuda_sm3x_div_rn_noftz_f32_slowpath,(.L_x_131 - $__internal_2_$__cuda_sm3x_div_rn_noftz_f32_slowpath)
$__internal_2_$__cuda_sm3x_div_rn_noftz_f32_slowpath:
[----:B------:R-:W-:Y:S01]  /*4b00*/  SHF.R.U32.HI R37, RZ, 0x17, R35 ;  /* 0x00000017ff257819 */ /* 0x000fe20000011623 */
[----:B------:R-:W-:Y:S01]  /*4b10*/  BSSY.RECONVERGENT B0, `(.L_x_117) ;  /* 0x0000062000007945 */ /* 0x000fe20003800200 */
[----:B------:R-:W-:Y:S02]  /*4b20*/  SHF.R.U32.HI R38, RZ, 0x17, R34 ;  /* 0x00000017ff267819 */ /* 0x000fe40000011622 */
[----:B------:R-:W-:Y:S02]  /*4b30*/  LOP3.LUT R37, R37, 0xff, RZ, 0xc0, !PT ;  /* 0x000000ff25257812 */ /* 0x000fe400078ec0ff */
[----:B------:R-:W-:-:S03]  /*4b40*/  LOP3.LUT R42, R38, 0xff, RZ, 0xc0, !PT ;  /* 0x000000ff262a7812 */ /* 0x000fc600078ec0ff */
[----:B------:R-:W-:Y:S01]  /*4b50*/  VIADD R40, R37, 0xffffffff ;  /* 0xffffffff25287836 */ /* 0x000fe20000000000 */
[----:B------:R-:W-:-:S04]  /*4b60*/  IADD3 R39, PT, PT, R42, -0x1, RZ ;  /* 0xffffffff2a277810 */ /* 0x000fc80007ffe0ff */
[----:B------:R-:W-:-:S04]  /*4b70*/  ISETP.GT.U32.AND P3, PT, R40, 0xfd, PT ;  /* 0x000000fd2800780c */ /* 0x000fc80003f64070 */
[----:B------:R-:W-:-:S13]  /*4b80*/  ISETP.GT.U32.OR P3, PT, R39, 0xfd, P3 ;  /* 0x000000fd2700780c */ /* 0x000fda0001f64470 */
[----:B------:R-:W-:Y:S01]  /*4b90*/  @!P3 IMAD.MOV.U32 R38, RZ, RZ, RZ ;  /* 0x000000ffff26b224 */ /* 0x000fe200078e00ff */
[----:B------:R-:W-:Y:S06]  /*4ba0*/  @!P3 BRA `(.L_x_118) ;  /* 0x00000000005cb947 */ /* 0x000fec0003800000 */
[----:B------:R-:W-:Y:S02]  /*4bb0*/  FSETP.GTU.FTZ.AND P3, PT, |R34|, +INF , PT ;  /* 0x7f8000002200780b */ /* 0x000fe40003f7c200 */
[----:B------:R-:W-:-:S04]  /*4bc0*/  FSETP.GTU.FTZ.AND P4, PT, |R35|, +INF , PT ;  /* 0x7f8000002300780b */ /* 0x000fc80003f9c200 */
[----:B------:R-:W-:-:S13]  /*4bd0*/  PLOP3.LUT P3, PT, P3, P4, PT, 0xf8, 0x8f ;  /* 0x00000000008f781c */ /* 0x000fda0001f69f70 */
[----:B------:R-:W-:Y:S05]  /*4be0*/  @P3 BRA `(.L_x_119) ;  /* 0x00000004004c3947 */ /* 0x000fea0003800000 */
[----:B------:R-:W-:-:S13]  /*4bf0*/  LOP3.LUT P3, RZ, R35, 0x7fffffff, R34, 0xc8, !PT ;  /* 0x7fffffff23ff7812 */ /* 0x000fda000786c822 */
[----:B------:R-:W-:Y:S05]  /*4c00*/  @!P3 BRA `(.L_x_120) ;  /* 0x00000004003cb947 */ /* 0x000fea0003800000 */
[C---:B------:R-:W-:Y:S02]  /*4c10*/  FSETP.NEU.FTZ.AND P5, PT, |R34|.reuse, +INF , PT ;  /* 0x7f8000002200780b */ /* 0x040fe40003fbd200 */
[----:B------:R-:W-:Y:S02]  /*4c20*/  FSETP.NEU.FTZ.AND P4, PT, |R35|, +INF , PT ;  /* 0x7f8000002300780b */ /* 0x000fe40003f9d200 */
[----:B------:R-:W-:-:S11]  /*4c30*/  FSETP.NEU.FTZ.AND P3, PT, |R34|, +INF , PT ;  /* 0x7f8000002200780b */ /* 0x000fd60003f7d200 */
[----:B------:R-:W-:Y:S05]  /*4c40*/  @!P4 BRA !P5, `(.L_x_120) ;  /* 0x00000004002cc947 */ /* 0x000fea0006800000 */
[----:B------:R-:W-:-:S04]  /*4c50*/  LOP3.LUT P5, RZ, R34, 0x7fffffff, RZ, 0xc0, !PT ;  /* 0x7fffffff22ff7812 */ /* 0x000fc800078ac0ff */
[----:B------:R-:W-:-:S13]  /*4c60*/  PLOP3.LUT P5, PT, P4, P5, PT, 0x2f, 0xf2 ;  /* 0x0000000000f2781c */ /* 0x000fda00027aa577 */
[----:B------:R-:W-:Y:S05]  /*4c70*/  @P5 BRA `(.L_x_121) ;  /* 0x0000000400185947 */ /* 0x000fea0003800000 */
[----:B------:R-:W-:-:S04]  /*4c80*/  LOP3.LUT P4, RZ, R35, 0x7fffffff, RZ, 0xc0, !PT ;  /* 0x7fffffff23ff7812 */ /* 0x000fc8000788c0ff */
[----:B------:R-:W-:-:S13]  /*4c90*/  PLOP3.LUT P3, PT, P3, P4, PT, 0x2f, 0xf2 ;  /* 0x0000000000f2781c */ /* 0x000fda0001f68577 */
[----:B------:R-:W-:Y:S05]  /*4ca0*/  @P3 BRA `(.L_x_122) ;  /* 0x0000000400003947 */ /* 0x000fea0003800000 */
[----:B------:R-:W-:-:S13]  /*4cb0*/  ISETP.GE.AND P3, PT, R39, RZ, PT ;  /* 0x000000ff2700720c */ /* 0x000fda0003f66270 */
[----:B------:R-:W-:Y:S01]  /*4cc0*/  @P3 MOV R38, RZ ;  /* 0x000000ff00263202 */ /* 0x000fe20000000f00 */
[----:B------:R-:W-:Y:S01]  /*4cd0*/  @!P3 FFMA R34, R34, 1.84467440737095516160e+19, RZ ;  /* 0x5f8000002222b823 */ /* 0x000fe200000000ff */
[----:B------:R-:W-:Y:S01]  /*4ce0*/  @!P3 IMAD.MOV.U32 R38, RZ, RZ, -0x40 ;  /* 0xffffffc0ff26b424 */ /* 0x000fe200078e00ff */
[----:B------:R-:W-:-:S13]  /*4cf0*/  ISETP.GE.AND P3, PT, R40, RZ, PT ;  /* 0x000000ff2800720c */ /* 0x000fda0003f66270 */
[----:B------:R-:W-:Y:S01]  /*4d00*/  @!P3 FFMA R35, R35, 1.84467440737095516160e+19, RZ ;  /* 0x5f8000002323b823 */ /* 0x000fe200000000ff */
[----:B------:R-:W-:-:S07]  /*4d10*/  @!P3 IADD3 R38, PT, PT, R38, 0x40, RZ ;  /* 0x000000402626b810 */ /* 0x000fce0007ffe0ff */
.L_x_118:
[----:B------:R-:W-:Y:S01]  /*4d20*/  LEA R40, R37, 0xc0800000, 0x17 ;  /* 0xc080000025287811 */ /* 0x000fe200078eb8ff */
[----:B------:R-:W-:Y:S04]  /*4d30*/  BSSY.RECONVERGENT B1, `(.L_x_123) ;  /* 0x0000036000017945 */ /* 0x000fe80003800200 */
[----:B------:R-:W-:Y:S01]  /*4d40*/  IMAD.IADD R41, R35, 0x1, -R40 ;  /* 0x0000000123297824 */ /* 0x000fe200078e0a28 */
[----:B------:R-:W-:-:S03]  /*4d50*/  IADD3 R40, PT, PT, R42, -0x7f, RZ ;  /* 0xffffff812a287810 */ /* 0x000fc60007ffe0ff */
[----:B------:R0:W1:Y:S01]  /*4d60*/  MUFU.RCP R35, R41 ;  /* 0x0000002900237308 */ /* 0x0000620000001000 */
[----:B------:R-:W-:Y:S01]  /*4d70*/  FADD.FTZ R39, -R41, -RZ ;  /* 0x800000ff29277221 */ /* 0x000fe20000010100 */
[C---:B------:R-:W-:Y:S01]  /*4d80*/  IMAD R34, R40.reuse, -0x800000, R34 ;  /* 0xff80000028227824 */ /* 0x040fe200078e0222 */
[----:B0-----:R-:W-:-:S05]  /*4d90*/  IADD3 R41, PT, PT, R40, 0x7f, -R37 ;  /* 0x0000007f28297810 */ /* 0x001fca0007ffe825 */
[----:B------:R-:W-:Y:S02]  /*4da0*/  IMAD.IADD R41, R41, 0x1, R38 ;  /* 0x0000000129297824 */ /* 0x000fe400078e0226 */
[----:B-1----:R-:W-:-:S04]  /*4db0*/  FFMA R42, R35, R39, 1 ;  /* 0x3f800000232a7423 */ /* 0x002fc80000000027 */
[----:B------:R-:W-:-:S04]  /*4dc0*/  FFMA R35, R35, R42, R35 ;  /* 0x0000002a23237223 */ /* 0x000fc80000000023 */
[----:B------:R-:W-:-:S04]  /*4dd0*/  FFMA R42, R34, R35, RZ ;  /* 0x00000023222a7223 */ /* 0x000fc800000000ff */
[----:B------:R-:W-:-:S04]  /*4de0*/  FFMA R43, R39, R42, R34 ;  /* 0x0000002a272b7223 */ /* 0x000fc80000000022 */
[----:B------:R-:W-:-:S04]  /*4df0*/  FFMA R42, R35, R43, R42 ;  /* 0x0000002b232a7223 */ /* 0x000fc8000000002a */
[----:B------:R-:W-:-:S04]  /*4e00*/  FFMA R39, R39, R42, R34 ;  /* 0x0000002a27277223 */ /* 0x000fc80000000022 */
[----:B------:R-:W-:-:S05]  /*4e10*/  FFMA R34, R35, R39, R42 ;  /* 0x0000002723227223 */ /* 0x000fca000000002a */
[----:B------:R-:W-:-:S04]  /*4e20*/  SHF.R.U32.HI R37, RZ, 0x17, R34 ;  /* 0x00000017ff257819 */ /* 0x000fc80000011622 */
[----:B------:R-:W-:-:S04]  /*4e30*/  LOP3.LUT R37, R37, 0xff, RZ, 0xc0, !PT ;  /* 0x000000ff25257812 */ /* 0x000fc800078ec0ff */
[----:B------:R-:W-:-:S05]  /*4e40*/  IADD3 R37, PT, PT, R37, R41, RZ ;  /* 0x0000002925257210 */ /* 0x000fca0007ffe0ff */
[----:B------:R-:W-:-:S05]  /*4e50*/  VIADD R38, R37, 0xffffffff ;  /* 0xffffffff25267836 */ /* 0x000fca0000000000 */
[----:B------:R-:W-:-:S13]  /*4e60*/  ISETP.GE.U32.AND P3, PT, R38, 0xfe, PT ;  /* 0x000000fe2600780c */ /* 0x000fda0003f66070 */
[----:B------:R-:W-:Y:S05]  /*4e70*/  @!P3 BRA `(.L_x_124) ;  /* 0x000000000080b947 */ /* 0x000fea0003800000 */
[----:B------:R-:W-:-:S13]  /*4e80*/  ISETP.GT.AND P3, PT, R37, 0xfe, PT ;  /* 0x000000fe2500780c */ /* 0x000fda0003f64270 */
[----:B------:R-:W-:Y:S05]  /*4e90*/  @P3 BRA `(.L_x_125) ;  /* 0x00000000006c3947 */ /* 0x000fea0003800000 */
[----:B------:R-:W-:-:S13]  /*4ea0*/  ISETP.GE.AND P3, PT, R37, 0x1, PT ;  /* 0x000000012500780c */ /* 0x000fda0003f66270 */
[----:B------:R-:W-:Y:S05]  /*4eb0*/  @P3 BRA `(.L_x_126) ;  /* 0x0000000000743947 */ /* 0x000fea0003800000 */
[----:B------:R-:W-:Y:S02]  /*4ec0*/  ISETP.GE.AND P3, PT, R37, -0x18, PT ;  /* 0xffffffe82500780c */ /* 0x000fe40003f66270 */
[----:B------:R-:W-:-:S11]  /*4ed0*/  LOP3.LUT R34, R34, 0x80000000, RZ, 0xc0, !PT ;  /* 0x8000000022227812 */ /* 0x000fd600078ec0ff */
[----:B------:R-:W-:Y:S05]  /*4ee0*/  @!P3 BRA `(.L_x_126) ;  /* 0x000000000068b947 */ /* 0x000fea0003800000 */
[----:B------:R-:W-:Y:S01]  /*4ef0*/  FFMA.RZ R38, R35, R39, R42 ;  /* 0x0000002723267223 */ /* 0x000fe2000000c02a */
[C---:B------:R-:W-:Y:S02]  /*4f00*/  IADD3 R41, PT, PT, R37.reuse, 0x20, RZ ;  /* 0x0000002025297810 */ /* 0x040fe40007ffe0ff */
[----:B------:R-:W-:Y:S02]  /*4f10*/  ISETP.NE.AND P3, PT, R37, RZ, PT ;  /* 0x000000ff2500720c */ /* 0x000fe40003f65270 */
[----:B------:R-:W-:-:S04]  /*4f20*/  LOP3.LUT R38, R38, 0x7fffff, RZ, 0xc0, !PT ;  /* 0x007fffff26267812 */ /* 0x000fc800078ec0ff */
[----:B------:R-:W-:Y:S01]  /*4f30*/  LOP3.LUT R40, R38, 0x800000, RZ, 0xfc, !PT ;  /* 0x0080000026287812 */ /* 0x000fe200078efcff */
[CCC-:B------:R-:W-:Y:S01]  /*4f40*/  FFMA.RP R38, R35.reuse, R39.reuse, R42.reuse ;  /* 0x0000002723267223 */ /* 0x1c0fe2000000802a */
[----:B------:R-:W-:Y:S02]  /*4f50*/  FFMA.RM R35, R35, R39, R42 ;  /* 0x0000002723237223 */ /* 0x000fe4000000402a */
[----:B------:R-:W-:-:S03]  /*4f60*/  SHF.L.U32 R41, R40, R41, RZ ;  /* 0x0000002928297219 */ /* 0x000fc600000006ff */
[----:B------:R-:W-:Y:S01]  /*4f70*/  FSETP.NEU.FTZ.AND P4, PT, R38, R35, PT ;  /* 0x000000232600720b */ /* 0x000fe20003f9d000 */
[----:B------:R-:W-:Y:S01]  /*4f80*/  IMAD.MOV R35, RZ, RZ, -R37 ;  /* 0x000000ffff237224 */ /* 0x000fe200078e0a25 */
[----:B------:R-:W-:-:S04]  /*4f90*/  ISETP.NE.AND P3, PT, R41, RZ, P3 ;  /* 0x000000ff2900720c */ /* 0x000fc80001f65270 */
[----:B------:R-:W-:Y:S02]  /*4fa0*/  PLOP3.LUT P3, PT, P4, P3, PT, 0xf8, 0x8f ;  /* 0x00000000008f781c */ /* 0x000fe40002767f70 */
[----:B------:R-:W-:Y:S02]  /*4fb0*/  ISETP.NE.AND P4, PT, R37, RZ, PT ;  /* 0x000000ff2500720c */ /* 0x000fe40003f85270 */
[----:B------:R-:W-:Y:S02]  /*4fc0*/  SEL R37, RZ, 0x1, !P3 ;  /* 0x00000001ff257807 */ /* 0x000fe40005800000 */
[----:B------:R-:W-:-:S04]  /*4fd0*/  SEL R35, R35, RZ, P4 ;  /* 0x000000ff23237207 */ /* 0x000fc80002000000 */
[----:B------:R-:W-:-:S04]  /*4fe0*/  SHF.R.U32.HI R35, RZ, R35, R40 ;  /* 0x00000023ff237219 */ /* 0x000fc80000011628 */
[----:B------:R-:W-:-:S04]  /*4ff0*/  SHF.R.U32.HI R38, RZ, 0x1, R35 ;  /* 0x00000001ff267819 */ /* 0x000fc80000011623 */
[----:B------:R-:W-:-:S04]  /*5000*/  LOP3.LUT R40, R37, 0x1, R38, 0xf8, !PT ;  /* 0x0000000125287812 */ /* 0x000fc800078ef826 */
[----:B------:R-:W-:-:S04]  /*5010*/  LOP3.LUT R35, R40, R35, RZ, 0xc0, !PT ;  /* 0x0000002328237212 */ /* 0x000fc800078ec0ff */
[----:B------:R-:W-:-:S04]  /*5020*/  IADD3 R35, PT, PT, R38, R35, RZ ;  /* 0x0000002326237210 */ /* 0x000fc80007ffe0ff */
[----:B------:R-:W-:Y:S01]  /*5030*/  LOP3.LUT R34, R35, R34, RZ, 0xfc, !PT ;  /* 0x0000002223227212 */ /* 0x000fe200078efcff */
[----:B------:R-:W-:Y:S06]  /*5040*/  BRA `(.L_x_126) ;  /* 0x0000000000107947 */ /* 0x000fec0003800000 */
.L_x_125:
[----:B------:R-:W-:-:S04]  /*5050*/  LOP3.LUT R34, R34, 0x80000000, RZ, 0xc0, !PT ;  /* 0x8000000022227812 */ /* 0x000fc800078ec0ff */
[----:B------:R-:W-:Y:S01]  /*5060*/  LOP3.LUT R34, R34, 0x7f800000, RZ, 0xfc, !PT ;  /* 0x7f80000022227812 */ /* 0x000fe200078efcff */
[----:B------:R-:W-:Y:S06]  /*5070*/  BRA `(.L_x_126) ;  /* 0x0000000000047947 */ /* 0x000fec0003800000 */
.L_x_124:
[----:B------:R-:W-:-:S07]  /*5080*/  IMAD R34, R41, 0x800000, R34 ;  /* 0x0080000029227824 */ /* 0x000fce00078e0222 */
.L_x_126:
[----:B------:R-:W-:Y:S05]  /*5090*/  BSYNC.RECONVERGENT B1 ;  /* 0x0000000000017941 */ /* 0x000fea0003800200 */
.L_x_123:
[----:B------:R-:W-:Y:S05]  /*50a0*/  BRA `(.L_x_127) ;  /* 0x0000000000207947 */ /* 0x000fea0003800000 */
.L_x_122:
[----:B------:R-:W-:-:S04]  /*50b0*/  LOP3.LUT R34, R35, 0x80000000, R34, 0x48, !PT ;  /* 0x8000000023227812 */ /* 0x000fc800078e4822 */
[----:B------:R-:W-:Y:S01]  /*50c0*/  LOP3.LUT R34, R34, 0x7f800000, RZ, 0xfc, !PT ;  /* 0x7f80000022227812 */ /* 0x000fe200078efcff */
[----:B------:R-:W-:Y:S06]  /*50d0*/  BRA `(.L_x_127) ;  /* 0x0000000000147947 */ /* 0x000fec0003800000 */
.L_x_121:
[----:B------:R-:W-:Y:S01]  /*50e0*/  LOP3.LUT R34, R35, 0x80000000, R34, 0x48, !PT ;  /* 0x8000000023227812 */ /* 0x000fe200078e4822 */
[----:B------:R-:W-:Y:S06]  /*50f0*/  BRA `(.L_x_127) ;  /* 0x00000000000c7947 */ /* 0x000fec0003800000 */
.L_x_120:
[----:B------:R-:W0:Y:S01]  /*5100*/  MUFU.RSQ R34, -QNAN ;  /* 0xffc0000000227908 */ /* 0x000e220000001400 */
[----:B------:R-:W-:Y:S05]  /*5110*/  BRA `(.L_x_127) ;  /* 0x0000000000047947 */ /* 0x000fea0003800000 */
.L_x_119:
[----:B------:R-:W-:-:S07]  /*5120*/  FADD.FTZ R34, R34, R35 ;  /* 0x0000002322227221 */ /* 0x000fce0000010000 */
.L_x_127:
[----:B------:R-:W-:Y:S05]  /*5130*/  BSYNC.RECONVERGENT B0 ;  /* 0x0000000000007941 */ /* 0x000fea0003800200 */
.L_x_117:
[----:B------:R-:W-:Y:S01]  /*5140*/  HFMA2 R35, -RZ, RZ, 0, 0 ;  /* 0x00000000ff237431 */ /* 0x000fe200000001ff */
[----:B0-----:R-:W-:Y:S01]  /*5150*/  MOV R58, R34 ;  /* 0x00000022003a7202 */ /* 0x001fe20000000f00 */
[----:B------:R-:W-:-:S04]  /*5160*/  IMAD.MOV.U32 R34, RZ, RZ, R36 ;  /* 0x000000ffff227224 */ /* 0x000fc800078e0024 */
[----:B------:R-:W-:Y:S05]  /*5170*/  RET.REL.NODEC R34 `(kernel) ;  /* 0xffffffac22a07950 */ /* 0x000fea0003c3ffff */
.L_x_128:
[----:B------:R-:W-:-:S00]  /*5180*/  BRA `(.L_x_128) ;  /* 0xfffffffc00fc7947 */ /* 0x000fc0000383ffff */
[----:B------:R-:W-:-:S00]  /*5190*/  NOP ;  /* 0x0000000000007918 */ /* 0x000fc00000000000 */
        /* <DEDUP_REMOVED lines=14> */
.L_x_131:


//--------------------- .nv.global.init           --------------------------
	.section	.nv.global.init,"aw",@progbits
	.align	4
.nv.global.init:
	.type		FILTER_SIZE,@object
	.size		FILTER_SIZE,(.L_0 - FILTER_SIZE)
FILTER_SIZE:
        /*0000*/ 	.byte	0x03, 0x00, 0x00, 0x00
.L_0:


//--------------------- .nv.shared.reserved.0     --------------------------
	.section	.nv.shared.reserved.0,"aw",@nobits
	.weak		__nv_reservedSMEM_offset_0_alias
	.size		__nv_reservedSMEM_offset_0_alias, 0, 64
	.other		__nv_reservedSMEM_offset_0_alias,@"STO_CUDA_RESERVED_SHARED STV_DEFAULT"
__nv_reservedSMEM_offset_0_alias:
	.zero		0
	.zero		64


//--------------------- .nv.constant0.kernel      --------------------------
	.section	.nv.constant0.kernel,"a",@progbits
	.sectionflags	@""
	.align	4
.nv.constant0.kernel:
	.zero		928


//--------------------- SYMBOLS --------------------------

	.type		.nv.reservedSmem.offset0,@object
	.size		.nv.reservedSmem.offset0,0x4
